	.target	sm_103a

	.elftype	@"ET_EXEC"


//--------------------- .note.nv.tkinfo           --------------------------
	.section	.note.nv.tkinfo,"",@"SHT_NOTE"
	.sectionflags	@"SHF_NOTE_NV_TKINFO"
	.tkinfo
        /*0018*/ 	.word	0x00000002
        /*0030*/ 	.string	""
        /*0030*/ 	.string	"ptxas"
        /*0030*/ 	.string	"Cuda compilation tools, release 13.0, V13.0.88"
        /*0030*/ 	.string	"Build cuda_13.0.r13.0/compiler.36424714_0"
        /*0030*/ 	.string	"-arch sm_103a -m 64 "



//--------------------- .note.nv.cuinfo           --------------------------
	.section	.note.nv.cuinfo,"",@"SHT_NOTE"
	.sectionflags	@"SHF_NOTE_NV_CUINFO"
        /*0018*/ 	.short	0x0002
        /*001a*/ 	.short	0x0067
        /*001c*/ 	.short	0x0082
	.zero		2


//--------------------- .nv.info                  --------------------------
	.section	.nv.info,"",@"SHT_CUDA_INFO"
	.align	4


	//----- nvinfo : EIATTR_REGCOUNT
	.align		4
        /*0000*/ 	.byte	0x04, 0x2f
        /*0002*/ 	.short	(.L_12 - .L_11)
	.align		4
.L_11:
        /*0004*/ 	.word	index@(_ZN7cutlass13device_kernelIN5flash11enable_sm90INS1_16FlashAttnFwdSm90INS1_25CollectiveMainloopFwdSm90ILi2EN4cute5tupleIJNS5_1CILi1EEES8_S8_EEENS6_IJNS7_ILi128EEENS7_ILi224EEESA_EEELi128ENS_12float_e4m3_tEfNS_4arch4Sm90ELb1ELb0ELb0ELb1ELb0ELb1ELb0ELb1ELb1ELb0ELb0ELb0EEENS1_21CollectiveEpilogueFwdINS6_IJSA_SA_SB_EEES9_NS_10bfloat16_tESF_Li256ELb1ELb0ELb0ELb1EEENS1_36VarlenDynamicPersistentTileSchedulerILi128ELi224ELi256ELi128ELb0ELb0ELb1ELb1ELb1ELb1EEEEEEEEEvNT_6ParamsE)
        /*0008*/ 	.word	0x00000004


	//----- nvinfo : EIATTR_FRAME_SIZE
	.align		4
.L_12:
        /*000c*/ 	.byte	0x04, 0x11
        /*000e*/ 	.short	(.L_14 - .L_13)
	.align		4
.L_13:
        /*0010*/ 	.word	index@(_ZN7cutlass13device_kernelIN5flash11enable_sm90INS1_16FlashAttnFwdSm90INS1_25CollectiveMainloopFwdSm90ILi2EN4cute5tupleIJNS5_1CILi1EEES8_S8_EEENS6_IJNS7_ILi128EEENS7_ILi224EEESA_EEELi128ENS_12float_e4m3_tEfNS_4arch4Sm90ELb1ELb0ELb0ELb1ELb0ELb1ELb0ELb1ELb1ELb0ELb0ELb0EEENS1_21CollectiveEpilogueFwdINS6_IJSA_SA_SB_EEES9_NS_10bfloat16_tESF_Li256ELb1ELb0ELb0ELb1EEENS1_36VarlenDynamicPersistentTileSchedulerILi128ELi224ELi256ELi128ELb0ELb0ELb1ELb1ELb1ELb1EEEEEEEEEvNT_6ParamsE)
        /*0014*/ 	.word	0x00000000


	//----- nvinfo : EIATTR_REGCOUNT
	.align		4
.L_14:
        /*0018*/ 	.byte	0x04, 0x2f
        /*001a*/ 	.short	(.L_16 - .L_15)
	.align		4
.L_15:
        /*001c*/ 	.word	index@(_ZN7cutlass13device_kernelIN5flash11enable_sm90INS1_16FlashAttnFwdSm90INS1_25CollectiveMainloopFwdSm90ILi2EN4cute5tupleIJNS5_1CILi1EEES8_S8_EEENS6_IJNS7_ILi128EEENS7_ILi224EEESA_EEELi128ENS_12float_e4m3_tEfNS_4arch4Sm90ELb1ELb0ELb0ELb1ELb0ELb0ELb0ELb1ELb1ELb0ELb0ELb0EEENS1_21CollectiveEpilogueFwdINS6_IJSA_SA_SB_EEES9_NS_10bfloat16_tESF_Li256ELb1ELb0ELb0ELb1EEENS1_36VarlenDynamicPersistentTileSchedulerILi128ELi224ELi256ELi128ELb0ELb0ELb1ELb1ELb1ELb1EEEEEEEEEvNT_6ParamsE)
        /*0020*/ 	.word	0x00000004


	//----- nvinfo : EIATTR_FRAME_SIZE
	.align		4
.L_16:
        /*0024*/ 	.byte	0x04, 0x11
        /*0026*/ 	.short	(.L_18 - .L_17)
	.align		4
.L_17:
        /*0028*/ 	.word	index@(_ZN7cutlass13device_kernelIN5flash11enable_sm90INS1_16FlashAttnFwdSm90INS1_25CollectiveMainloopFwdSm90ILi2EN4cute5tupleIJNS5_1CILi1EEES8_S8_EEENS6_IJNS7_ILi128EEENS7_ILi224EEESA_EEELi128ENS_12float_e4m3_tEfNS_4arch4Sm90ELb1ELb0ELb0ELb1ELb0ELb0ELb0ELb1ELb1ELb0ELb0ELb0EEENS1_21CollectiveEpilogueFwdINS6_IJSA_SA_SB_EEES9_NS_10bfloat16_tESF_Li256ELb1ELb0ELb0ELb1EEENS1_36VarlenDynamicPersistentTileSchedulerILi128ELi224ELi256ELi128ELb0ELb0ELb1ELb1ELb1ELb1EEEEEEEEEvNT_6ParamsE)
        /*002c*/ 	.word	0x00000000


	//----- nvinfo : EIATTR_REGCOUNT
	.align		4
.L_18:
        /*0030*/ 	.byte	0x04, 0x2f
        /*0032*/ 	.short	(.L_20 - .L_19)
	.align		4
.L_19:
        /*0034*/ 	.word	index@(_ZN7cutlass13device_kernelIN5flash11enable_sm90INS1_16FlashAttnFwdSm90INS1_25CollectiveMainloopFwdSm90ILi2EN4cute5tupleIJNS5_1CILi1EEES8_S8_EEENS6_IJNS7_ILi128EEENS7_ILi224EEESA_EEELi128ENS_12float_e4m3_tEfNS_4arch4Sm90ELb1ELb0ELb0ELb0ELb0ELb0ELb0ELb1ELb1ELb0ELb0ELb0EEENS1_21CollectiveEpilogueFwdINS6_IJSA_SA_SB_EEES9_NS_10bfloat16_tESF_Li256ELb0ELb0ELb0ELb1EEENS1_30DynamicPersistentTileSchedulerILi256ELi128ELb0ELb0ELb1EEEEEEEEEvNT_6ParamsE)
        /*0038*/ 	.word	0x00000004


	//----- nvinfo : EIATTR_FRAME_SIZE
	.align		4
.L_20:
        /*003c*/ 	.byte	0x04, 0x11
        /*003e*/ 	.short	(.L_22 - .L_21)
	.align		4
.L_21:
        /*0040*/ 	.word	index@(_ZN7cutlass13device_kernelIN5flash11enable_sm90INS1_16FlashAttnFwdSm90INS1_25CollectiveMainloopFwdSm90ILi2EN4cute5tupleIJNS5_1CILi1EEES8_S8_EEENS6_IJNS7_ILi128EEENS7_ILi224EEESA_EEELi128ENS_12float_e4m3_tEfNS_4arch4Sm90ELb1ELb0ELb0ELb0ELb0ELb0ELb0ELb1ELb1ELb0ELb0ELb0EEENS1_21CollectiveEpilogueFwdINS6_IJSA_SA_SB_EEES9_NS_10bfloat16_tESF_Li256ELb0ELb0ELb0ELb1EEENS1_30DynamicPersistentTileSchedulerILi256ELi128ELb0ELb0ELb1EEEEEEEEEvNT_6ParamsE)
        /*0044*/ 	.word	0x00000000


	//----- nvinfo : EIATTR_REGCOUNT
	.align		4
.L_22:
        /*0048*/ 	.byte	0x04, 0x2f
        /*004a*/ 	.short	(.L_24 - .L_23)
	.align		4
.L_23:
        /*004c*/ 	.word	index@(_ZN7cutlass13device_kernelIN5flash11enable_sm90INS1_16FlashAttnFwdSm90INS1_25CollectiveMainloopFwdSm90ILi2EN4cute5tupleIJNS5_1CILi1EEES8_S8_EEENS6_IJNS7_ILi128EEENS7_ILi224EEESA_EEELi128ENS_12float_e4m3_tEfNS_4arch4Sm90ELb0ELb1ELb0ELb1ELb0ELb1ELb0ELb1ELb1ELb0ELb0ELb0EEENS1_21CollectiveEpilogueFwdINS6_IJSA_SA_SB_EEES9_NS_10bfloat16_tESF_Li256ELb1ELb0ELb0ELb1EEENS1_36VarlenDynamicPersistentTileSchedulerILi128ELi224ELi256ELi128ELb0ELb0ELb1ELb1ELb0ELb1EEEEEEEEEvNT_6ParamsE)
        /*0050*/ 	.word	0x00000004


	//----- nvinfo : EIATTR_FRAME_SIZE
	.align		4
.L_24:
        /*0054*/ 	.byte	0x04, 0x11
        /*0056*/ 	.short	(.L_26 - .L_25)
	.align		4
.L_25:
        /*0058*/ 	.word	index@(_ZN7cutlass13device_kernelIN5flash11enable_sm90INS1_16FlashAttnFwdSm90INS1_25CollectiveMainloopFwdSm90ILi2EN4cute5tupleIJNS5_1CILi1EEES8_S8_EEENS6_IJNS7_ILi128EEENS7_ILi224EEESA_EEELi128ENS_12float_e4m3_tEfNS_4arch4Sm90ELb0ELb1ELb0ELb1ELb0ELb1ELb0ELb1ELb1ELb0ELb0ELb0EEENS1_21CollectiveEpilogueFwdINS6_IJSA_SA_SB_EEES9_NS_10bfloat16_tESF_Li256ELb1ELb0ELb0ELb1EEENS1_36VarlenDynamicPersistentTileSchedulerILi128ELi224ELi256ELi128ELb0ELb0ELb1ELb1ELb0ELb1EEEEEEEEEvNT_6ParamsE)
        /*005c*/ 	.word	0x00000000


	//----- nvinfo : EIATTR_REGCOUNT
	.align		4
.L_26:
        /*0060*/ 	.byte	0x04, 0x2f
        /*0062*/ 	.short	(.L_28 - .L_27)
	.align		4
.L_27:
        /*0064*/ 	.word	index@(_ZN7cutlass13device_kernelIN5flash11enable_sm90INS1_16FlashAttnFwdSm90INS1_25CollectiveMainloopFwdSm90ILi2EN4cute5tupleIJNS5_1CILi1EEES8_S8_EEENS6_IJNS7_ILi128EEENS7_ILi224EEESA_EEELi128ENS_12float_e4m3_tEfNS_4arch4Sm90ELb0ELb1ELb0ELb1ELb0ELb0ELb0ELb1ELb1ELb0ELb0ELb0EEENS1_21CollectiveEpilogueFwdINS6_IJSA_SA_SB_EEES9_NS_10bfloat16_tESF_Li256ELb1ELb0ELb0ELb1EEENS1_36VarlenDynamicPersistentTileSchedulerILi128ELi224ELi256ELi128ELb0ELb0ELb1ELb1ELb0ELb1EEEEEEEEEvNT_6ParamsE)
        /*0068*/ 	.word	0x00000004


	//----- nvinfo : EIATTR_FRAME_SIZE
	.align		4
.L_28:
        /*006c*/ 	.byte	0x04, 0x11
        /*006e*/ 	.short	(.L_30 - .L_29)
	.align		4
.L_29:
        /*0070*/ 	.word	index@(_ZN7cutlass13device_kernelIN5flash11enable_sm90INS1_16FlashAttnFwdSm90INS1_25CollectiveMainloopFwdSm90ILi2EN4cute5tupleIJNS5_1CILi1EEES8_S8_EEENS6_IJNS7_ILi128EEENS7_ILi224EEESA_EEELi128ENS_12float_e4m3_tEfNS_4arch4Sm90ELb0ELb1ELb0ELb1ELb0ELb0ELb0ELb1ELb1ELb0ELb0ELb0EEENS1_21CollectiveEpilogueFwdINS6_IJSA_SA_SB_EEES9_NS_10bfloat16_tESF_Li256ELb1ELb0ELb0ELb1EEENS1_36VarlenDynamicPersistentTileSchedulerILi128ELi224ELi256ELi128ELb0ELb0ELb1ELb1ELb0ELb1EEEEEEEEEvNT_6ParamsE)
        /*0074*/ 	.word	0x00000000


	//----- nvinfo : EIATTR_REGCOUNT
	.align		4
.L_30:
        /*0078*/ 	.byte	0x04, 0x2f
        /*007a*/ 	.short	(.L_32 - .L_31)
	.align		4
.L_31:
        /*007c*/ 	.word	index@(_ZN7cutlass13device_kernelIN5flash11enable_sm90INS1_16FlashAttnFwdSm90INS1_25CollectiveMainloopFwdSm90ILi2EN4cute5tupleIJNS5_1CILi1EEES8_S8_EEENS6_IJNS7_ILi128EEENS7_ILi224EEESA_EEELi128ENS_12float_e4m3_tEfNS_4arch4Sm90ELb0ELb1ELb0ELb0ELb0ELb0ELb0ELb1ELb1ELb0ELb0ELb0EEENS1_21CollectiveEpilogueFwdINS6_IJSA_SA_SB_EEES9_NS_10bfloat16_tESF_Li256ELb0ELb0ELb0ELb1EEENS1_30DynamicPersistentTileSchedulerILi256ELi128ELb0ELb0ELb1EEEEEEEEEvNT_6ParamsE)
        /*0080*/ 	.word	0x00000004


	//----- nvinfo : EIATTR_FRAME_SIZE
	.align		4
.L_32:
        /*0084*/ 	.byte	0x04, 0x11
        /*0086*/ 	.short	(.L_34 - .L_33)
	.align		4
.L_33:
        /*0088*/ 	.word	index@(_ZN7cutlass13device_kernelIN5flash11enable_sm90INS1_16FlashAttnFwdSm90INS1_25CollectiveMainloopFwdSm90ILi2EN4cute5tupleIJNS5_1CILi1EEES8_S8_EEENS6_IJNS7_ILi128EEENS7_ILi224EEESA_EEELi128ENS_12float_e4m3_tEfNS_4arch4Sm90ELb0ELb1ELb0ELb0ELb0ELb0ELb0ELb1ELb1ELb0ELb0ELb0EEENS1_21CollectiveEpilogueFwdINS6_IJSA_SA_SB_EEES9_NS_10bfloat16_tESF_Li256ELb0ELb0ELb0ELb1EEENS1_30DynamicPersistentTileSchedulerILi256ELi128ELb0ELb0ELb1EEEEEEEEEvNT_6ParamsE)
        /*008c*/ 	.word	0x00000000


	//----- nvinfo : EIATTR_REGCOUNT
	.align		4
.L_34:
        /*0090*/ 	.byte	0x04, 0x2f
        /*0092*/ 	.short	(.L_36 - .L_35)
	.align		4
.L_35:
        /*0094*/ 	.word	index@(_ZN7cutlass13device_kernelIN5flash11enable_sm90INS1_16FlashAttnFwdSm90INS1_25CollectiveMainloopFwdSm90ILi2EN4cute5tupleIJNS5_1CILi1EEES8_S8_EEENS6_IJNS7_ILi128EEENS7_ILi224EEESA_EEELi128ENS_12float_e4m3_tEfNS_4arch4Sm90ELb0ELb0ELb0ELb1ELb0ELb1ELb0ELb1ELb1ELb0ELb0ELb0EEENS1_21CollectiveEpilogueFwdINS6_IJSA_SA_SB_EEES9_NS_10bfloat16_tESF_Li256ELb1ELb0ELb0ELb1EEENS1_36VarlenDynamicPersistentTileSchedulerILi128ELi224ELi256ELi128ELb0ELb0ELb1ELb0ELb1ELb1EEEEEEEEEvNT_6ParamsE)
        /*0098*/ 	.word	0x00000004


	//----- nvinfo : EIATTR_FRAME_SIZE
	.align		4
.L_36:
        /*009c*/ 	.byte	0x04, 0x11
        /*009e*/ 	.short	(.L_38 - .L_37)
	.align		4
.L_37:
        /*00a0*/ 	.word	index@(_ZN7cutlass13device_kernelIN5flash11enable_sm90INS1_16FlashAttnFwdSm90INS1_25CollectiveMainloopFwdSm90ILi2EN4cute5tupleIJNS5_1CILi1EEES8_S8_EEENS6_IJNS7_ILi128EEENS7_ILi224EEESA_EEELi128ENS_12float_e4m3_tEfNS_4arch4Sm90ELb0ELb0ELb0ELb1ELb0ELb1ELb0ELb1ELb1ELb0ELb0ELb0EEENS1_21CollectiveEpilogueFwdINS6_IJSA_SA_SB_EEES9_NS_10bfloat16_tESF_Li256ELb1ELb0ELb0ELb1EEENS1_36VarlenDynamicPersistentTileSchedulerILi128ELi224ELi256ELi128ELb0ELb0ELb1ELb0ELb1ELb1EEEEEEEEEvNT_6ParamsE)
        /*00a4*/ 	.word	0x00000000


	//----- nvinfo : EIATTR_REGCOUNT
	.align		4
.L_38:
        /*00a8*/ 	.byte	0x04, 0x2f
        /*00aa*/ 	.short	(.L_40 - .L_39)
	.align		4
.L_39:
        /*00ac*/ 	.word	index@(_ZN7cutlass13device_kernelIN5flash11enable_sm90INS1_16FlashAttnFwdSm90INS1_25CollectiveMainloopFwdSm90ILi2EN4cute5tupleIJNS5_1CILi1EEES8_S8_EEENS6_IJNS7_ILi128EEENS7_ILi224EEESA_EEELi128ENS_12float_e4m3_tEfNS_4arch4Sm90ELb0ELb0ELb0ELb1ELb0ELb0ELb0ELb1ELb1ELb0ELb0ELb0EEENS1_21CollectiveEpilogueFwdINS6_IJSA_SA_SB_EEES9_NS_10bfloat16_tESF_Li256ELb1ELb0ELb0ELb1EEENS1_36VarlenDynamicPersistentTileSchedulerILi128ELi224ELi256ELi128ELb0ELb0ELb1ELb0ELb1ELb1EEEEEEEEEvNT_6ParamsE)
        /*00b0*/ 	.word	0x00000004


	//----- nvinfo : EIATTR_FRAME_SIZE
	.align		4
.L_40:
        /*00b4*/ 	.byte	0x04, 0x11
        /*00b6*/ 	.short	(.L_42 - .L_41)
	.align		4
.L_41:
        /*00b8*/ 	.word	index@(_ZN7cutlass13device_kernelIN5flash11enable_sm90INS1_16FlashAttnFwdSm90INS1_25CollectiveMainloopFwdSm90ILi2EN4cute5tupleIJNS5_1CILi1EEES8_S8_EEENS6_IJNS7_ILi128EEENS7_ILi224EEESA_EEELi128ENS_12float_e4m3_tEfNS_4arch4Sm90ELb0ELb0ELb0ELb1ELb0ELb0ELb0ELb1ELb1ELb0ELb0ELb0EEENS1_21CollectiveEpilogueFwdINS6_IJSA_SA_SB_EEES9_NS_10bfloat16_tESF_Li256ELb1ELb0ELb0ELb1EEENS1_36VarlenDynamicPersistentTileSchedulerILi128ELi224ELi256ELi128ELb0ELb0ELb1ELb0ELb1ELb1EEEEEEEEEvNT_6ParamsE)
        /*00bc*/ 	.word	0x00000000


	//----- nvinfo : EIATTR_REGCOUNT
	.align		4
.L_42:
        /*00c0*/ 	.byte	0x04, 0x2f
        /*00c2*/ 	.short	(.L_44 - .L_43)
	.align		4
.L_43:
        /*00c4*/ 	.word	index@(_ZN7cutlass13device_kernelIN5flash11enable_sm90INS1_16FlashAttnFwdSm90INS1_25CollectiveMainloopFwdSm90ILi2EN4cute5tupleIJNS5_1CILi1EEES8_S8_EEENS6_IJNS7_ILi128EEENS7_ILi224EEESA_EEELi128ENS_12float_e4m3_tEfNS_4arch4Sm90ELb0ELb0ELb0ELb0ELb0ELb0ELb0ELb1ELb1ELb0ELb0ELb0EEENS1_21CollectiveEpilogueFwdINS6_IJSA_SA_SB_EEES9_NS_10bfloat16_tESF_Li256ELb0ELb0ELb0ELb1EEENS1_29StaticPersistentTileSchedulerILb0EEEEEEEEEvNT_6ParamsE)
        /*00c8*/ 	.word	0x00000004


	//----- nvinfo : EIATTR_FRAME_SIZE
	.align		4
.L_44:
        /*00cc*/ 	.byte	0x04, 0x11
        /*00ce*/ 	.short	(.L_46 - .L_45)
	.align		4
.L_45:
        /*00d0*/ 	.word	index@(_ZN7cutlass13device_kernelIN5flash11enable_sm90INS1_16FlashAttnFwdSm90INS1_25CollectiveMainloopFwdSm90ILi2EN4cute5tupleIJNS5_1CILi1EEES8_S8_EEENS6_IJNS7_ILi128EEENS7_ILi224EEESA_EEELi128ENS_12float_e4m3_tEfNS_4arch4Sm90ELb0ELb0ELb0ELb0ELb0ELb0ELb0ELb1ELb1ELb0ELb0ELb0EEENS1_21CollectiveEpilogueFwdINS6_IJSA_SA_SB_EEES9_NS_10bfloat16_tESF_Li256ELb0ELb0ELb0ELb1EEENS1_29StaticPersistentTileSchedulerILb0EEEEEEEEEvNT_6ParamsE)
        /*00d4*/ 	.word	0x00000000


	//----- nvinfo : EIATTR_MIN_STACK_SIZE
	.align		4
.L_46:
        /*00d8*/ 	.byte	0x04, 0x12
        /*00da*/ 	.short	(.L_48 - .L_47)
	.align		4
.L_47:
        /*00dc*/ 	.word	index@(_ZN7cutlass13device_kernelIN5flash11enable_sm90INS1_16FlashAttnFwdSm90INS1_25CollectiveMainloopFwdSm90ILi2EN4cute5tupleIJNS5_1CILi1EEES8_S8_EEENS6_IJNS7_ILi128EEENS7_ILi224EEESA_EEELi128ENS_12float_e4m3_tEfNS_4arch4Sm90ELb0ELb0ELb0ELb0ELb0ELb0ELb0ELb1ELb1ELb0ELb0ELb0EEENS1_21CollectiveEpilogueFwdINS6_IJSA_SA_SB_EEES9_NS_10bfloat16_tESF_Li256ELb0ELb0ELb0ELb1EEENS1_29StaticPersistentTileSchedulerILb0EEEEEEEEEvNT_6ParamsE)
        /*00e0*/ 	.word	0x00000000


	//----- nvinfo : EIATTR_MIN_STACK_SIZE
	.align		4
.L_48:
        /*00e4*/ 	.byte	0x04, 0x12
        /*00e6*/ 	.short	(.L_50 - .L_49)
	.align		4
.L_49:
        /*00e8*/ 	.word	index@(_ZN7cutlass13device_kernelIN5flash11enable_sm90INS1_16FlashAttnFwdSm90INS1_25CollectiveMainloopFwdSm90ILi2EN4cute5tupleIJNS5_1CILi1EEES8_S8_EEENS6_IJNS7_ILi128EEENS7_ILi224EEESA_EEELi128ENS_12float_e4m3_tEfNS_4arch4Sm90ELb0ELb0ELb0ELb1ELb0ELb0ELb0ELb1ELb1ELb0ELb0ELb0EEENS1_21CollectiveEpilogueFwdINS6_IJSA_SA_SB_EEES9_NS_10bfloat16_tESF_Li256ELb1ELb0ELb0ELb1EEENS1_36VarlenDynamicPersistentTileSchedulerILi128ELi224ELi256ELi128ELb0ELb0ELb1ELb0ELb1ELb1EEEEEEEEEvNT_6ParamsE)
        /*00ec*/ 	.word	0x00000000


	//----- nvinfo : EIATTR_MIN_STACK_SIZE
	.align		4
.L_50:
        /*00f0*/ 	.byte	0x04, 0x12
        /*00f2*/ 	.short	(.L_52 - .L_51)
	.align		4
.L_51:
        /*00f4*/ 	.word	index@(_ZN7cutlass13device_kernelIN5flash11enable_sm90INS1_16FlashAttnFwdSm90INS1_25CollectiveMainloopFwdSm90ILi2EN4cute5tupleIJNS5_1CILi1EEES8_S8_EEENS6_IJNS7_ILi128EEENS7_ILi224EEESA_EEELi128ENS_12float_e4m3_tEfNS_4arch4Sm90ELb0ELb0ELb0ELb1ELb0ELb1ELb0ELb1ELb1ELb0ELb0ELb0EEENS1_21CollectiveEpilogueFwdINS6_IJSA_SA_SB_EEES9_NS_10bfloat16_tESF_Li256ELb1ELb0ELb0ELb1EEENS1_36VarlenDynamicPersistentTileSchedulerILi128ELi224ELi256ELi128ELb0ELb0ELb1ELb0ELb1ELb1EEEEEEEEEvNT_6ParamsE)
        /*00f8*/ 	.word	0x00000000


	//----- nvinfo : EIATTR_MIN_STACK_SIZE
	.align		4
.L_52:
        /*00fc*/ 	.byte	0x04, 0x12
        /*00fe*/ 	.short	(.L_54 - .L_53)
	.align		4
.L_53:
        /*0100*/ 	.word	index@(_ZN7cutlass13device_kernelIN5flash11enable_sm90INS1_16FlashAttnFwdSm90INS1_25CollectiveMainloopFwdSm90ILi2EN4cute5tupleIJNS5_1CILi1EEES8_S8_EEENS6_IJNS7_ILi128EEENS7_ILi224EEESA_EEELi128ENS_12float_e4m3_tEfNS_4arch4Sm90ELb0ELb1ELb0ELb0ELb0ELb0ELb0ELb1ELb1ELb0ELb0ELb0EEENS1_21CollectiveEpilogueFwdINS6_IJSA_SA_SB_EEES9_NS_10bfloat16_tESF_Li256ELb0ELb0ELb0ELb1EEENS1_30DynamicPersistentTileSchedulerILi256ELi128ELb0ELb0ELb1EEEEEEEEEvNT_6ParamsE)
        /*0104*/ 	.word	0x00000000


	//----- nvinfo : EIATTR_MIN_STACK_SIZE
	.align		4
.L_54:
        /*0108*/ 	.byte	0x04, 0x12
        /*010a*/ 	.short	(.L_56 - .L_55)
	.align		4
.L_55:
        /*010c*/ 	.word	index@(_ZN7cutlass13device_kernelIN5flash11enable_sm90INS1_16FlashAttnFwdSm90INS1_25CollectiveMainloopFwdSm90ILi2EN4cute5tupleIJNS5_1CILi1EEES8_S8_EEENS6_IJNS7_ILi128EEENS7_ILi224EEESA_EEELi128ENS_12float_e4m3_tEfNS_4arch4Sm90ELb0ELb1ELb0ELb1ELb0ELb0ELb0ELb1ELb1ELb0ELb0ELb0EEENS1_21CollectiveEpilogueFwdINS6_IJSA_SA_SB_EEES9_NS_10bfloat16_tESF_Li256ELb1ELb0ELb0ELb1EEENS1_36VarlenDynamicPersistentTileSchedulerILi128ELi224ELi256ELi128ELb0ELb0ELb1ELb1ELb0ELb1EEEEEEEEEvNT_6ParamsE)
        /*0110*/ 	.word	0x00000000


	//----- nvinfo : EIATTR_MIN_STACK_SIZE
	.align		4
.L_56:
        /*0114*/ 	.byte	0x04, 0x12
        /*0116*/ 	.short	(.L_58 - .L_57)
	.align		4
.L_57:
        /*0118*/ 	.word	index@(_ZN7cutlass13device_kernelIN5flash11enable_sm90INS1_16FlashAttnFwdSm90INS1_25CollectiveMainloopFwdSm90ILi2EN4cute5tupleIJNS5_1CILi1EEES8_S8_EEENS6_IJNS7_ILi128EEENS7_ILi224EEESA_EEELi128ENS_12float_e4m3_tEfNS_4arch4Sm90ELb0ELb1ELb0ELb1ELb0ELb1ELb0ELb1ELb1ELb0ELb0ELb0EEENS1_21CollectiveEpilogueFwdINS6_IJSA_SA_SB_EEES9_NS_10bfloat16_tESF_Li256ELb1ELb0ELb0ELb1EEENS1_36VarlenDynamicPersistentTileSchedulerILi128ELi224ELi256ELi128ELb0ELb0ELb1ELb1ELb0ELb1EEEEEEEEEvNT_6ParamsE)
        /*011c*/ 	.word	0x00000000


	//----- nvinfo : EIATTR_MIN_STACK_SIZE
	.align		4
.L_58:
        /*0120*/ 	.byte	0x04, 0x12
        /*0122*/ 	.short	(.L_60 - .L_59)
	.align		4
.L_59:
        /*0124*/ 	.word	index@(_ZN7cutlass13device_kernelIN5flash11enable_sm90INS1_16FlashAttnFwdSm90INS1_25CollectiveMainloopFwdSm90ILi2EN4cute5tupleIJNS5_1CILi1EEES8_S8_EEENS6_IJNS7_ILi128EEENS7_ILi224EEESA_EEELi128ENS_12float_e4m3_tEfNS_4arch4Sm90ELb1ELb0ELb0ELb0ELb0ELb0ELb0ELb1ELb1ELb0ELb0ELb0EEENS1_21CollectiveEpilogueFwdINS6_IJSA_SA_SB_EEES9_NS_10bfloat16_tESF_Li256ELb0ELb0ELb0ELb1EEENS1_30DynamicPersistentTileSchedulerILi256ELi128ELb0ELb0ELb1EEEEEEEEEvNT_6ParamsE)
        /*0128*/ 	.word	0x00000000


	//----- nvinfo : EIATTR_MIN_STACK_SIZE
	.align		4
.L_60:
        /*012c*/ 	.byte	0x04, 0x12
        /*012e*/ 	.short	(.L_62 - .L_61)
	.align		4
.L_61:
        /*0130*/ 	.word	index@(_ZN7cutlass13device_kernelIN5flash11enable_sm90INS1_16FlashAttnFwdSm90INS1_25CollectiveMainloopFwdSm90ILi2EN4cute5tupleIJNS5_1CILi1EEES8_S8_EEENS6_IJNS7_ILi128EEENS7_ILi224EEESA_EEELi128ENS_12float_e4m3_tEfNS_4arch4Sm90ELb1ELb0ELb0ELb1ELb0ELb0ELb0ELb1ELb1ELb0ELb0ELb0EEENS1_21CollectiveEpilogueFwdINS6_IJSA_SA_SB_EEES9_NS_10bfloat16_tESF_Li256ELb1ELb0ELb0ELb1EEENS1_36VarlenDynamicPersistentTileSchedulerILi128ELi224ELi256ELi128ELb0ELb0ELb1ELb1ELb1ELb1EEEEEEEEEvNT_6ParamsE)
        /*0134*/ 	.word	0x00000000


	//----- nvinfo : EIATTR_MIN_STACK_SIZE
	.align		4
.L_62:
        /*0138*/ 	.byte	0x04, 0x12
        /*013a*/ 	.short	(.L_64 - .L_63)
	.align		4
.L_63:
        /*013c*/ 	.word	index@(_ZN7cutlass13device_kernelIN5flash11enable_sm90INS1_16FlashAttnFwdSm90INS1_25CollectiveMainloopFwdSm90ILi2EN4cute5tupleIJNS5_1CILi1EEES8_S8_EEENS6_IJNS7_ILi128EEENS7_ILi224EEESA_EEELi128ENS_12float_e4m3_tEfNS_4arch4Sm90ELb1ELb0ELb0ELb1ELb0ELb1ELb0ELb1ELb1ELb0ELb0ELb0EEENS1_21CollectiveEpilogueFwdINS6_IJSA_SA_SB_EEES9_NS_10bfloat16_tESF_Li256ELb1ELb0ELb0ELb1EEENS1_36VarlenDynamicPersistentTileSchedulerILi128ELi224ELi256ELi128ELb0ELb0ELb1ELb1ELb1ELb1EEEEEEEEEvNT_6ParamsE)
        /*0140*/ 	.word	0x00000000
.L_64:


//--------------------- .nv.compat                --------------------------
	.section	.nv.compat,"",@"SHT_CUDA_COMPAT_INFO"
	.align	4
        /*0000*/ 	.byte	0x02, 0x09, 0x01, 0x00, 0x02, 0x02, 0x01, 0x00, 0x02, 0x05, 0x05, 0x00, 0x03, 0x07, 0x01, 0x01
        /*0010*/ 	.byte	0x02, 0x03, 0x00, 0x00, 0x02, 0x06, 0x01, 0x00, 0x04, 0x0b, 0x08, 0x00, 0x00, 0x00, 0x00, 0x00
        /*0020*/ 	.byte	0x00, 0x00, 0x00, 0x00


//--------------------- .nv.info._ZN7cutlass13device_kernelIN5flash11enable_sm90INS1_16FlashAttnFwdSm90INS1_25CollectiveMainloopFwdSm90ILi2EN4cute5tupleIJNS5_1CILi1EEES8_S8_EEENS6_IJNS7_ILi128EEENS7_ILi224EEESA_EEELi128ENS_12float_e4m3_tEfNS_4arch4Sm90ELb0ELb0ELb0ELb0ELb0ELb0ELb0ELb1ELb1ELb0ELb0ELb0EEENS1_21CollectiveEpilogueFwdINS6_IJSA_SA_SB_EEES9_NS_10bfloat16_tESF_Li256ELb0ELb0ELb0ELb1EEENS1_29StaticPersistentTileSchedulerILb0EEEEEEEEEvNT_6ParamsE --------------------------
	.section	.nv.info._ZN7cutlass13device_kernelIN5flash11enable_sm90INS1_16FlashAttnFwdSm90INS1_25CollectiveMainloopFwdSm90ILi2EN4cute5tupleIJNS5_1CILi1EEES8_S8_EEENS6_IJNS7_ILi128EEENS7_ILi224EEESA_EEELi128ENS_12float_e4m3_tEfNS_4arch4Sm90ELb0ELb0ELb0ELb0ELb0ELb0ELb0ELb1ELb1ELb0ELb0ELb0EEENS1_21CollectiveEpilogueFwdINS6_IJSA_SA_SB_EEES9_NS_10bfloat16_tESF_Li256ELb0ELb0ELb0ELb1EEENS1_29StaticPersistentTileSchedulerILb0EEEEEEEEEvNT_6ParamsE,"",@"SHT_CUDA_INFO"
	.sectionflags	@""
	.align	4


	//----- nvinfo : EIATTR_CUDA_API_VERSION
	.align		4
        /*0000*/ 	.byte	0x04, 0x37
        /*0002*/ 	.short	(.L_66 - .L_65)
.L_65:
        /*0004*/ 	.word	0x00000082


	//----- nvinfo : EIATTR_KPARAM_INFO
	.align		4
.L_66:
        /*0008*/ 	.byte	0x04, 0x17
        /*000a*/ 	.short	(.L_68 - .L_67)
.L_67:
        /*000c*/ 	.word	0x00000000
        /*0010*/ 	.short	0x0000
        /*0012*/ 	.short	0x0000
        /*0014*/ 	.byte	0x00, 0xf0, 0x01, 0x2e


	//----- nvinfo : EIATTR_SPARSE_MMA_MASK
	.align		4
.L_68:
        /*0018*/ 	.byte	0x03, 0x50
        /*001a*/ 	.short	0x0000


	//----- nvinfo : EIATTR_MAXREG_COUNT
	.align		4
        /*001c*/ 	.byte	0x03, 0x1b
        /*001e*/ 	.short	0x00a8


	//----- nvinfo : EIATTR_MERCURY_ISA_VERSION
	.align		4
        /*0020*/ 	.byte	0x03, 0x5f
        /*0022*/ 	.short	0x0101


	//----- nvinfo : EIATTR_VRC_CTA_INIT_COUNT
	.align		4
        /*0024*/ 	.byte	0x02, 0x4a
	.zero		1
	.zero		1


	//----- nvinfo : EIATTR_EXIT_INSTR_OFFSETS
	.align		4
        /*0028*/ 	.byte	0x04, 0x1c
        /*002a*/ 	.short	(.L_70 - .L_69)


	//   ....[0]....
.L_69:
        /*002c*/ 	.word	0x00000010


	//----- nvinfo : EIATTR_MAX_THREADS
	.align		4
.L_70:
        /*0030*/ 	.byte	0x04, 0x05
        /*0032*/ 	.short	(.L_72 - .L_71)
.L_71:
        /*0034*/ 	.word	0x00000180
        /*0038*/ 	.word	0x00000001
        /*003c*/ 	.word	0x00000001


	//----- nvinfo : EIATTR_CBANK_PARAM_SIZE
	.align		4
.L_72:
        /*0040*/ 	.byte	0x03, 0x19
        /*0042*/ 	.short	0x0b80


	//----- nvinfo : EIATTR_PARAM_CBANK
	.align		4
        /*0044*/ 	.byte	0x04, 0x0a
        /*0046*/ 	.short	(.L_74 - .L_73)
	.align		4
.L_73:
        /*0048*/ 	.word	index@(.nv.constant0._ZN7cutlass13device_kernelIN5flash11enable_sm90INS1_16FlashAttnFwdSm90INS1_25CollectiveMainloopFwdSm90ILi2EN4cute5tupleIJNS5_1CILi1EEES8_S8_EEENS6_IJNS7_ILi128EEENS7_ILi224EEESA_EEELi128ENS_12float_e4m3_tEfNS_4arch4Sm90ELb0ELb0ELb0ELb0ELb0ELb0ELb0ELb1ELb1ELb0ELb0ELb0EEENS1_21CollectiveEpilogueFwdINS6_IJSA_SA_SB_EEES9_NS_10bfloat16_tESF_Li256ELb0ELb0ELb0ELb1EEENS1_29StaticPersistentTileSchedulerILb0EEEEEEEEEvNT_6ParamsE)
        /*004c*/ 	.short	0x0380
        /*004e*/ 	.short	0x0b80


	//----- nvinfo : EIATTR_SW_WAR
	.align		4
.L_74:
        /*0050*/ 	.byte	0x04, 0x36
        /*0052*/ 	.short	(.L_76 - .L_75)
.L_75:
        /*0054*/ 	.word	0x00000008
.L_76:


//--------------------- .nv.info._ZN7cutlass13device_kernelIN5flash11enable_sm90INS1_16FlashAttnFwdSm90INS1_25CollectiveMainloopFwdSm90ILi2EN4cute5tupleIJNS5_1CILi1EEES8_S8_EEENS6_IJNS7_ILi128EEENS7_ILi224EEESA_EEELi128ENS_12float_e4m3_tEfNS_4arch4Sm90ELb0ELb0ELb0ELb1ELb0ELb0ELb0ELb1ELb1ELb0ELb0ELb0EEENS1_21CollectiveEpilogueFwdINS6_IJSA_SA_SB_EEES9_NS_10bfloat16_tESF_Li256ELb1ELb0ELb0ELb1EEENS1_36VarlenDynamicPersistentTileSchedulerILi128ELi224ELi256ELi128ELb0ELb0ELb1ELb0ELb1ELb1EEEEEEEEEvNT_6ParamsE --------------------------
	.section	.nv.info._ZN7cutlass13device_kernelIN5flash11enable_sm90INS1_16FlashAttnFwdSm90INS1_25CollectiveMainloopFwdSm90ILi2EN4cute5tupleIJNS5_1CILi1EEES8_S8_EEENS6_IJNS7_ILi128EEENS7_ILi224EEESA_EEELi128ENS_12float_e4m3_tEfNS_4arch4Sm90ELb0ELb0ELb0ELb1ELb0ELb0ELb0ELb1ELb1ELb0ELb0ELb0EEENS1_21CollectiveEpilogueFwdINS6_IJSA_SA_SB_EEES9_NS_10bfloat16_tESF_Li256ELb1ELb0ELb0ELb1EEENS1_36VarlenDynamicPersistentTileSchedulerILi128ELi224ELi256ELi128ELb0ELb0ELb1ELb0ELb1ELb1EEEEEEEEEvNT_6ParamsE,"",@"SHT_CUDA_INFO"
	.sectionflags	@""
	.align	4


	//----- nvinfo : EIATTR_CUDA_API_VERSION
	.align		4
        /*0000*/ 	.byte	0x04, 0x37
        /*0002*/ 	.short	(.L_78 - .L_77)
.L_77:
        /*0004*/ 	.word	0x00000082


	//----- nvinfo : EIATTR_KPARAM_INFO
	.align		4
.L_78:
        /*0008*/ 	.byte	0x04, 0x17
        /*000a*/ 	.short	(.L_80 - .L_79)
.L_79:
        /*000c*/ 	.word	0x00000000
        /*0010*/ 	.short	0x0000
        /*0012*/ 	.short	0x0000
        /*0014*/ 	.byte	0x00, 0xf0, 0x01, 0x28


	//----- nvinfo : EIATTR_SPARSE_MMA_MASK
	.align		4
.L_80:
        /*0018*/ 	.byte	0x03, 0x50
        /*001a*/ 	.short	0x0000


	//----- nvinfo : EIATTR_MAXREG_COUNT
	.align		4
        /*001c*/ 	.byte	0x03, 0x1b
        /*001e*/ 	.short	0x00a8


	//----- nvinfo : EIATTR_MERCURY_ISA_VERSION
	.align		4
        /*0020*/ 	.byte	0x03, 0x5f
        /*0022*/ 	.short	0x0101


	//----- nvinfo : EIATTR_VRC_CTA_INIT_COUNT
	.align		4
        /*0024*/ 	.byte	0x02, 0x4a
	.zero		1
	.zero		1


	//----- nvinfo : EIATTR_EXIT_INSTR_OFFSETS
	.align		4
        /*0028*/ 	.byte	0x04, 0x1c
        /*002a*/ 	.short	(.L_82 - .L_81)


	//   ....[0]....
.L_81:
        /*002c*/ 	.word	0x00000010


	//----- nvinfo : EIATTR_MAX_THREADS
	.align		4
.L_82:
        /*0030*/ 	.byte	0x04, 0x05
        /*0032*/ 	.short	(.L_84 - .L_83)
.L_83:
        /*0034*/ 	.word	0x00000180
        /*0038*/ 	.word	0x00000001
        /*003c*/ 	.word	0x00000001


	//----- nvinfo : EIATTR_CBANK_PARAM_SIZE
	.align		4
.L_84:
        /*0040*/ 	.byte	0x03, 0x19
        /*0042*/ 	.short	0x0a00


	//----- nvinfo : EIATTR_PARAM_CBANK
	.align		4
        /*0044*/ 	.byte	0x04, 0x0a
        /*0046*/ 	.short	(.L_86 - .L_85)
	.align		4
.L_85:
        /*0048*/ 	.word	index@(.nv.constant0._ZN7cutlass13device_kernelIN5flash11enable_sm90INS1_16FlashAttnFwdSm90INS1_25CollectiveMainloopFwdSm90ILi2EN4cute5tupleIJNS5_1CILi1EEES8_S8_EEENS6_IJNS7_ILi128EEENS7_ILi224EEESA_EEELi128ENS_12float_e4m3_tEfNS_4arch4Sm90ELb0ELb0ELb0ELb1ELb0ELb0ELb0ELb1ELb1ELb0ELb0ELb0EEENS1_21CollectiveEpilogueFwdINS6_IJSA_SA_SB_EEES9_NS_10bfloat16_tESF_Li256ELb1ELb0ELb0ELb1EEENS1_36VarlenDynamicPersistentTileSchedulerILi128ELi224ELi256ELi128ELb0ELb0ELb1ELb0ELb1ELb1EEEEEEEEEvNT_6ParamsE)
        /*004c*/ 	.short	0x0380
        /*004e*/ 	.short	0x0a00


	//----- nvinfo : EIATTR_SW_WAR
	.align		4
.L_86:
        /*0050*/ 	.byte	0x04, 0x36
        /*0052*/ 	.short	(.L_88 - .L_87)
.L_87:
        /*0054*/ 	.word	0x00000008
.L_88:


//--------------------- .nv.info._ZN7cutlass13device_kernelIN5flash11enable_sm90INS1_16FlashAttnFwdSm90INS1_25CollectiveMainloopFwdSm90ILi2EN4cute5tupleIJNS5_1CILi1EEES8_S8_EEENS6_IJNS7_ILi128EEENS7_ILi224EEESA_EEELi128ENS_12float_e4m3_tEfNS_4arch4Sm90ELb0ELb0ELb0ELb1ELb0ELb1ELb0ELb1ELb1ELb0ELb0ELb0EEENS1_21CollectiveEpilogueFwdINS6_IJSA_SA_SB_EEES9_NS_10bfloat16_tESF_Li256ELb1ELb0ELb0ELb1EEENS1_36VarlenDynamicPersistentTileSchedulerILi128ELi224ELi256ELi128ELb0ELb0ELb1ELb0ELb1ELb1EEEEEEEEEvNT_6ParamsE --------------------------
	.section	.nv.info._ZN7cutlass13device_kernelIN5flash11enable_sm90INS1_16FlashAttnFwdSm90INS1_25CollectiveMainloopFwdSm90ILi2EN4cute5tupleIJNS5_1CILi1EEES8_S8_EEENS6_IJNS7_ILi128EEENS7_ILi224EEESA_EEELi128ENS_12float_e4m3_tEfNS_4arch4Sm90ELb0ELb0ELb0ELb1ELb0ELb1ELb0ELb1ELb1ELb0ELb0ELb0EEENS1_21CollectiveEpilogueFwdINS6_IJSA_SA_SB_EEES9_NS_10bfloat16_tESF_Li256ELb1ELb0ELb0ELb1EEENS1_36VarlenDynamicPersistentTileSchedulerILi128ELi224ELi256ELi128ELb0ELb0ELb1ELb0ELb1ELb1EEEEEEEEEvNT_6ParamsE,"",@"SHT_CUDA_INFO"
	.sectionflags	@""
	.align	4


	//----- nvinfo : EIATTR_CUDA_API_VERSION
	.align		4
        /*0000*/ 	.byte	0x04, 0x37
        /*0002*/ 	.short	(.L_90 - .L_89)
.L_89:
        /*0004*/ 	.word	0x00000082


	//----- nvinfo : EIATTR_KPARAM_INFO
	.align		4
.L_90:
        /*0008*/ 	.byte	0x04, 0x17
        /*000a*/ 	.short	(.L_92 - .L_91)
.L_91:
        /*000c*/ 	.word	0x00000000
        /*0010*/ 	.short	0x0000
        /*0012*/ 	.short	0x0000
        /*0014*/ 	.byte	0x00, 0xf0, 0x01, 0x28


	//----- nvinfo : EIATTR_SPARSE_MMA_MASK
	.align		4
.L_92:
        /*0018*/ 	.byte	0x03, 0x50
        /*001a*/ 	.short	0x0000


	//----- nvinfo : EIATTR_MAXREG_COUNT
	.align		4
        /*001c*/ 	.byte	0x03, 0x1b
        /*001e*/ 	.short	0x00a8


	//----- nvinfo : EIATTR_MERCURY_ISA_VERSION
	.align		4
        /*0020*/ 	.byte	0x03, 0x5f
        /*0022*/ 	.short	0x0101


	//----- nvinfo : EIATTR_VRC_CTA_INIT_COUNT
	.align		4
        /*0024*/ 	.byte	0x02, 0x4a
	.zero		1
	.zero		1


	//----- nvinfo : EIATTR_EXIT_INSTR_OFFSETS
	.align		4
        /*0028*/ 	.byte	0x04, 0x1c
        /*002a*/ 	.short	(.L_94 - .L_93)


	//   ....[0]....
.L_93:
        /*002c*/ 	.word	0x00000010


	//----- nvinfo : EIATTR_MAX_THREADS
	.align		4
.L_94:
        /*0030*/ 	.byte	0x04, 0x05
        /*0032*/ 	.short	(.L_96 - .L_95)
.L_95:
        /*0034*/ 	.word	0x00000180
        /*0038*/ 	.word	0x00000001
        /*003c*/ 	.word	0x00000001


	//----- nvinfo : EIATTR_CBANK_PARAM_SIZE
	.align		4
.L_96:
        /*0040*/ 	.byte	0x03, 0x19
        /*0042*/ 	.short	0x0a00


	//----- nvinfo : EIATTR_PARAM_CBANK
	.align		4
        /*0044*/ 	.byte	0x04, 0x0a
        /*0046*/ 	.short	(.L_98 - .L_97)
	.align		4
.L_97:
        /*0048*/ 	.word	index@(.nv.constant0._ZN7cutlass13device_kernelIN5flash11enable_sm90INS1_16FlashAttnFwdSm90INS1_25CollectiveMainloopFwdSm90ILi2EN4cute5tupleIJNS5_1CILi1EEES8_S8_EEENS6_IJNS7_ILi128EEENS7_ILi224EEESA_EEELi128ENS_12float_e4m3_tEfNS_4arch4Sm90ELb0ELb0ELb0ELb1ELb0ELb1ELb0ELb1ELb1ELb0ELb0ELb0EEENS1_21CollectiveEpilogueFwdINS6_IJSA_SA_SB_EEES9_NS_10bfloat16_tESF_Li256ELb1ELb0ELb0ELb1EEENS1_36VarlenDynamicPersistentTileSchedulerILi128ELi224ELi256ELi128ELb0ELb0ELb1ELb0ELb1ELb1EEEEEEEEEvNT_6ParamsE)
        /*004c*/ 	.short	0x0380
        /*004e*/ 	.short	0x0a00


	//----- nvinfo : EIATTR_SW_WAR
	.align		4
.L_98:
        /*0050*/ 	.byte	0x04, 0x36
        /*0052*/ 	.short	(.L_100 - .L_99)
.L_99:
        /*0054*/ 	.word	0x00000008
.L_100:


//--------------------- .nv.info._ZN7cutlass13device_kernelIN5flash11enable_sm90INS1_16FlashAttnFwdSm90INS1_25CollectiveMainloopFwdSm90ILi2EN4cute5tupleIJNS5_1CILi1EEES8_S8_EEENS6_IJNS7_ILi128EEENS7_ILi224EEESA_EEELi128ENS_12float_e4m3_tEfNS_4arch4Sm90ELb0ELb1ELb0ELb0ELb0ELb0ELb0ELb1ELb1ELb0ELb0ELb0EEENS1_21CollectiveEpilogueFwdINS6_IJSA_SA_SB_EEES9_NS_10bfloat16_tESF_Li256ELb0ELb0ELb0ELb1EEENS1_30DynamicPersistentTileSchedulerILi256ELi128ELb0ELb0ELb1EEEEEEEEEvNT_6ParamsE --------------------------
	.section	.nv.info._ZN7cutlass13device_kernelIN5flash11enable_sm90INS1_16FlashAttnFwdSm90INS1_25CollectiveMainloopFwdSm90ILi2EN4cute5tupleIJNS5_1CILi1EEES8_S8_EEENS6_IJNS7_ILi128EEENS7_ILi224EEESA_EEELi128ENS_12float_e4m3_tEfNS_4arch4Sm90ELb0ELb1ELb0ELb0ELb0ELb0ELb0ELb1ELb1ELb0ELb0ELb0EEENS1_21CollectiveEpilogueFwdINS6_IJSA_SA_SB_EEES9_NS_10bfloat16_tESF_Li256ELb0ELb0ELb0ELb1EEENS1_30DynamicPersistentTileSchedulerILi256ELi128ELb0ELb0ELb1EEEEEEEEEvNT_6ParamsE,"",@"SHT_CUDA_INFO"
	.sectionflags	@""
	.align	4


	//----- nvinfo : EIATTR_CUDA_API_VERSION
	.align		4
        /*0000*/ 	.byte	0x04, 0x37
        /*0002*/ 	.short	(.L_102 - .L_101)
.L_101:
        /*0004*/ 	.word	0x00000082


	//----- nvinfo : EIATTR_KPARAM_INFO
	.align		4
.L_102:
        /*0008*/ 	.byte	0x04, 0x17
        /*000a*/ 	.short	(.L_104 - .L_103)
.L_103:
        /*000c*/ 	.word	0x00000000
        /*0010*/ 	.short	0x0000
        /*0012*/ 	.short	0x0000
        /*0014*/ 	.byte	0x00, 0xf0, 0x01, 0x2e


	//----- nvinfo : EIATTR_SPARSE_MMA_MASK
	.align		4
.L_104:
        /*0018*/ 	.byte	0x03, 0x50
        /*001a*/ 	.short	0x0000


	//----- nvinfo : EIATTR_MAXREG_COUNT
	.align		4
        /*001c*/ 	.byte	0x03, 0x1b
        /*001e*/ 	.short	0x00a8


	//----- nvinfo : EIATTR_MERCURY_ISA_VERSION
	.align		4
        /*0020*/ 	.byte	0x03, 0x5f
        /*0022*/ 	.short	0x0101


	//----- nvinfo : EIATTR_VRC_CTA_INIT_COUNT
	.align		4
        /*0024*/ 	.byte	0x02, 0x4a
	.zero		1
	.zero		1


	//----- nvinfo : EIATTR_EXIT_INSTR_OFFSETS
	.align		4
        /*0028*/ 	.byte	0x04, 0x1c
        /*002a*/ 	.short	(.L_106 - .L_105)


	//   ....[0]....
.L_105:
        /*002c*/ 	.word	0x00000010


	//----- nvinfo : EIATTR_MAX_THREADS
	.align		4
.L_106:
        /*0030*/ 	.byte	0x04, 0x05
        /*0032*/ 	.short	(.L_108 - .L_107)
.L_107:
        /*0034*/ 	.word	0x00000180
        /*0038*/ 	.word	0x00000001
        /*003c*/ 	.word	0x00000001


	//----- nvinfo : EIATTR_CBANK_PARAM_SIZE
	.align		4
.L_108:
        /*0040*/ 	.byte	0x03, 0x19
        /*0042*/ 	.short	0x0b80


	//----- nvinfo : EIATTR_PARAM_CBANK
	.align		4
        /*0044*/ 	.byte	0x04, 0x0a
        /*0046*/ 	.short	(.L_110 - .L_109)
	.align		4
.L_109:
        /*0048*/ 	.word	index@(.nv.constant0._ZN7cutlass13device_kernelIN5flash11enable_sm90INS1_16FlashAttnFwdSm90INS1_25CollectiveMainloopFwdSm90ILi2EN4cute5tupleIJNS5_1CILi1EEES8_S8_EEENS6_IJNS7_ILi128EEENS7_ILi224EEESA_EEELi128ENS_12float_e4m3_tEfNS_4arch4Sm90ELb0ELb1ELb0ELb0ELb0ELb0ELb0ELb1ELb1ELb0ELb0ELb0EEENS1_21CollectiveEpilogueFwdINS6_IJSA_SA_SB_EEES9_NS_10bfloat16_tESF_Li256ELb0ELb0ELb0ELb1EEENS1_30DynamicPersistentTileSchedulerILi256ELi128ELb0ELb0ELb1EEEEEEEEEvNT_6ParamsE)
        /*004c*/ 	.short	0x0380
        /*004e*/ 	.short	0x0b80


	//----- nvinfo : EIATTR_SW_WAR
	.align		4
.L_110:
        /*0050*/ 	.byte	0x04, 0x36
        /*0052*/ 	.short	(.L_112 - .L_111)
.L_111:
        /*0054*/ 	.word	0x00000008
.L_112:


//--------------------- .nv.info._ZN7cutlass13device_kernelIN5flash11enable_sm90INS1_16FlashAttnFwdSm90INS1_25CollectiveMainloopFwdSm90ILi2EN4cute5tupleIJNS5_1CILi1EEES8_S8_EEENS6_IJNS7_ILi128EEENS7_ILi224EEESA_EEELi128ENS_12float_e4m3_tEfNS_4arch4Sm90ELb0ELb1ELb0ELb1ELb0ELb0ELb0ELb1ELb1ELb0ELb0ELb0EEENS1_21CollectiveEpilogueFwdINS6_IJSA_SA_SB_EEES9_NS_10bfloat16_tESF_Li256ELb1ELb0ELb0ELb1EEENS1_36VarlenDynamicPersistentTileSchedulerILi128ELi224ELi256ELi128ELb0ELb0ELb1ELb1ELb0ELb1EEEEEEEEEvNT_6ParamsE --------------------------
	.section	.nv.info._ZN7cutlass13device_kernelIN5flash11enable_sm90INS1_16FlashAttnFwdSm90INS1_25CollectiveMainloopFwdSm90ILi2EN4cute5tupleIJNS5_1CILi1EEES8_S8_EEENS6_IJNS7_ILi128EEENS7_ILi224EEESA_EEELi128ENS_12float_e4m3_tEfNS_4arch4Sm90ELb0ELb1ELb0ELb1ELb0ELb0ELb0ELb1ELb1ELb0ELb0ELb0EEENS1_21CollectiveEpilogueFwdINS6_IJSA_SA_SB_EEES9_NS_10bfloat16_tESF_Li256ELb1ELb0ELb0ELb1EEENS1_36VarlenDynamicPersistentTileSchedulerILi128ELi224ELi256ELi128ELb0ELb0ELb1ELb1ELb0ELb1EEEEEEEEEvNT_6ParamsE,"",@"SHT_CUDA_INFO"
	.sectionflags	@""
	.align	4


	//----- nvinfo : EIATTR_CUDA_API_VERSION
	.align		4
        /*0000*/ 	.byte	0x04, 0x37
        /*0002*/ 	.short	(.L_114 - .L_113)
.L_113:
        /*0004*/ 	.word	0x00000082


	//----- nvinfo : EIATTR_KPARAM_INFO
	.align		4
.L_114:
        /*0008*/ 	.byte	0x04, 0x17
        /*000a*/ 	.short	(.L_116 - .L_115)
.L_115:
        /*000c*/ 	.word	0x00000000
        /*0010*/ 	.short	0x0000
        /*0012*/ 	.short	0x0000
        /*0014*/ 	.byte	0x00, 0xf0, 0x01, 0x28


	//----- nvinfo : EIATTR_SPARSE_MMA_MASK
	.align		4
.L_116:
        /*0018*/ 	.byte	0x03, 0x50
        /*001a*/ 	.short	0x0000


	//----- nvinfo : EIATTR_MAXREG_COUNT
	.align		4
        /*001c*/ 	.byte	0x03, 0x1b
        /*001e*/ 	.short	0x00a8


	//----- nvinfo : EIATTR_MERCURY_ISA_VERSION
	.align		4
        /*0020*/ 	.byte	0x03, 0x5f
        /*0022*/ 	.short	0x0101


	//----- nvinfo : EIATTR_VRC_CTA_INIT_COUNT
	.align		4
        /*0024*/ 	.byte	0x02, 0x4a
	.zero		1
	.zero		1


	//----- nvinfo : EIATTR_EXIT_INSTR_OFFSETS
	.align		4
        /*0028*/ 	.byte	0x04, 0x1c
        /*002a*/ 	.short	(.L_118 - .L_117)


	//   ....[0]....
.L_117:
        /*002c*/ 	.word	0x00000010


	//----- nvinfo : EIATTR_MAX_THREADS
	.align		4
.L_118:
        /*0030*/ 	.byte	0x04, 0x05
        /*0032*/ 	.short	(.L_120 - .L_119)
.L_119:
        /*0034*/ 	.word	0x00000180
        /*0038*/ 	.word	0x00000001
        /*003c*/ 	.word	0x00000001


	//----- nvinfo : EIATTR_CBANK_PARAM_SIZE
	.align		4
.L_120:
        /*0040*/ 	.byte	0x03, 0x19
        /*0042*/ 	.short	0x0a00


	//----- nvinfo : EIATTR_PARAM_CBANK
	.align		4
        /*0044*/ 	.byte	0x04, 0x0a
        /*0046*/ 	.short	(.L_122 - .L_121)
	.align		4
.L_121:
        /*0048*/ 	.word	index@(.nv.constant0._ZN7cutlass13device_kernelIN5flash11enable_sm90INS1_16FlashAttnFwdSm90INS1_25CollectiveMainloopFwdSm90ILi2EN4cute5tupleIJNS5_1CILi1EEES8_S8_EEENS6_IJNS7_ILi128EEENS7_ILi224EEESA_EEELi128ENS_12float_e4m3_tEfNS_4arch4Sm90ELb0ELb1ELb0ELb1ELb0ELb0ELb0ELb1ELb1ELb0ELb0ELb0EEENS1_21CollectiveEpilogueFwdINS6_IJSA_SA_SB_EEES9_NS_10bfloat16_tESF_Li256ELb1ELb0ELb0ELb1EEENS1_36VarlenDynamicPersistentTileSchedulerILi128ELi224ELi256ELi128ELb0ELb0ELb1ELb1ELb0ELb1EEEEEEEEEvNT_6ParamsE)
        /*004c*/ 	.short	0x0380
        /*004e*/ 	.short	0x0a00


	//----- nvinfo : EIATTR_SW_WAR
	.align		4
.L_122:
        /*0050*/ 	.byte	0x04, 0x36
        /*0052*/ 	.short	(.L_124 - .L_123)
.L_123:
        /*0054*/ 	.word	0x00000008
.L_124:


//--------------------- .nv.info._ZN7cutlass13device_kernelIN5flash11enable_sm90INS1_16FlashAttnFwdSm90INS1_25CollectiveMainloopFwdSm90ILi2EN4cute5tupleIJNS5_1CILi1EEES8_S8_EEENS6_IJNS7_ILi128EEENS7_ILi224EEESA_EEELi128ENS_12float_e4m3_tEfNS_4arch4Sm90ELb0ELb1ELb0ELb1ELb0ELb1ELb0ELb1ELb1ELb0ELb0ELb0EEENS1_21CollectiveEpilogueFwdINS6_IJSA_SA_SB_EEES9_NS_10bfloat16_tESF_Li256ELb1ELb0ELb0ELb1EEENS1_36VarlenDynamicPersistentTileSchedulerILi128ELi224ELi256ELi128ELb0ELb0ELb1ELb1ELb0ELb1EEEEEEEEEvNT_6ParamsE --------------------------
	.section	.nv.info._ZN7cutlass13device_kernelIN5flash11enable_sm90INS1_16FlashAttnFwdSm90INS1_25CollectiveMainloopFwdSm90ILi2EN4cute5tupleIJNS5_1CILi1EEES8_S8_EEENS6_IJNS7_ILi128EEENS7_ILi224EEESA_EEELi128ENS_12float_e4m3_tEfNS_4arch4Sm90ELb0ELb1ELb0ELb1ELb0ELb1ELb0ELb1ELb1ELb0ELb0ELb0EEENS1_21CollectiveEpilogueFwdINS6_IJSA_SA_SB_EEES9_NS_10bfloat16_tESF_Li256ELb1ELb0ELb0ELb1EEENS1_36VarlenDynamicPersistentTileSchedulerILi128ELi224ELi256ELi128ELb0ELb0ELb1ELb1ELb0ELb1EEEEEEEEEvNT_6ParamsE,"",@"SHT_CUDA_INFO"
	.sectionflags	@""
	.align	4


	//----- nvinfo : EIATTR_CUDA_API_VERSION
	.align		4
        /*0000*/ 	.byte	0x04, 0x37
        /*0002*/ 	.short	(.L_126 - .L_125)
.L_125:
        /*0004*/ 	.word	0x00000082


	//----- nvinfo : EIATTR_KPARAM_INFO
	.align		4
.L_126:
        /*0008*/ 	.byte	0x04, 0x17
        /*000a*/ 	.short	(.L_128 - .L_127)
.L_127:
        /*000c*/ 	.word	0x00000000
        /*0010*/ 	.short	0x0000
        /*0012*/ 	.short	0x0000
        /*0014*/ 	.byte	0x00, 0xf0, 0x01, 0x28


	//----- nvinfo : EIATTR_SPARSE_MMA_MASK
	.align		4
.L_128:
        /*0018*/ 	.byte	0x03, 0x50
        /*001a*/ 	.short	0x0000


	//----- nvinfo : EIATTR_MAXREG_COUNT
	.align		4
        /*001c*/ 	.byte	0x03, 0x1b
        /*001e*/ 	.short	0x00a8


	//----- nvinfo : EIATTR_MERCURY_ISA_VERSION
	.align		4
        /*0020*/ 	.byte	0x03, 0x5f
        /*0022*/ 	.short	0x0101


	//----- nvinfo : EIATTR_VRC_CTA_INIT_COUNT
	.align		4
        /*0024*/ 	.byte	0x02, 0x4a
	.zero		1
	.zero		1


	//----- nvinfo : EIATTR_EXIT_INSTR_OFFSETS
	.align		4
        /*0028*/ 	.byte	0x04, 0x1c
        /*002a*/ 	.short	(.L_130 - .L_129)


	//   ....[0]....
.L_129:
        /*002c*/ 	.word	0x00000010


	//----- nvinfo : EIATTR_MAX_THREADS
	.align		4
.L_130:
        /*0030*/ 	.byte	0x04, 0x05
        /*0032*/ 	.short	(.L_132 - .L_131)
.L_131:
        /*0034*/ 	.word	0x00000180
        /*0038*/ 	.word	0x00000001
        /*003c*/ 	.word	0x00000001


	//----- nvinfo : EIATTR_CBANK_PARAM_SIZE
	.align		4
.L_132:
        /*0040*/ 	.byte	0x03, 0x19
        /*0042*/ 	.short	0x0a00


	//----- nvinfo : EIATTR_PARAM_CBANK
	.align		4
        /*0044*/ 	.byte	0x04, 0x0a
        /*0046*/ 	.short	(.L_134 - .L_133)
	.align		4
.L_133:
        /*0048*/ 	.word	index@(.nv.constant0._ZN7cutlass13device_kernelIN5flash11enable_sm90INS1_16FlashAttnFwdSm90INS1_25CollectiveMainloopFwdSm90ILi2EN4cute5tupleIJNS5_1CILi1EEES8_S8_EEENS6_IJNS7_ILi128EEENS7_ILi224EEESA_EEELi128ENS_12float_e4m3_tEfNS_4arch4Sm90ELb0ELb1ELb0ELb1ELb0ELb1ELb0ELb1ELb1ELb0ELb0ELb0EEENS1_21CollectiveEpilogueFwdINS6_IJSA_SA_SB_EEES9_NS_10bfloat16_tESF_Li256ELb1ELb0ELb0ELb1EEENS1_36VarlenDynamicPersistentTileSchedulerILi128ELi224ELi256ELi128ELb0ELb0ELb1ELb1ELb0ELb1EEEEEEEEEvNT_6ParamsE)
        /*004c*/ 	.short	0x0380
        /*004e*/ 	.short	0x0a00


	//----- nvinfo : EIATTR_SW_WAR
	.align		4
.L_134:
        /*0050*/ 	.byte	0x04, 0x36
        /*0052*/ 	.short	(.L_136 - .L_135)
.L_135:
        /*0054*/ 	.word	0x00000008
.L_136:


//--------------------- .nv.info._ZN7cutlass13device_kernelIN5flash11enable_sm90INS1_16FlashAttnFwdSm90INS1_25CollectiveMainloopFwdSm90ILi2EN4cute5tupleIJNS5_1CILi1EEES8_S8_EEENS6_IJNS7_ILi128EEENS7_ILi224EEESA_EEELi128ENS_12float_e4m3_tEfNS_4arch4Sm90ELb1ELb0ELb0ELb0ELb0ELb0ELb0ELb1ELb1ELb0ELb0ELb0EEENS1_21CollectiveEpilogueFwdINS6_IJSA_SA_SB_EEES9_NS_10bfloat16_tESF_Li256ELb0ELb0ELb0ELb1EEENS1_30DynamicPersistentTileSchedulerILi256ELi128ELb0ELb0ELb1EEEEEEEEEvNT_6ParamsE --------------------------
	.section	.nv.info._ZN7cutlass13device_kernelIN5flash11enable_sm90INS1_16FlashAttnFwdSm90INS1_25CollectiveMainloopFwdSm90ILi2EN4cute5tupleIJNS5_1CILi1EEES8_S8_EEENS6_IJNS7_ILi128EEENS7_ILi224EEESA_EEELi128ENS_12float_e4m3_tEfNS_4arch4Sm90ELb1ELb0ELb0ELb0ELb0ELb0ELb0ELb1ELb1ELb0ELb0ELb0EEENS1_21CollectiveEpilogueFwdINS6_IJSA_SA_SB_EEES9_NS_10bfloat16_tESF_Li256ELb0ELb0ELb0ELb1EEENS1_30DynamicPersistentTileSchedulerILi256ELi128ELb0ELb0ELb1EEEEEEEEEvNT_6ParamsE,"",@"SHT_CUDA_INFO"
	.sectionflags	@""
	.align	4


	//----- nvinfo : EIATTR_CUDA_API_VERSION
	.align		4
        /*0000*/ 	.byte	0x04, 0x37
        /*0002*/ 	.short	(.L_138 - .L_137)
.L_137:
        /*0004*/ 	.word	0x00000082


	//----- nvinfo : EIATTR_KPARAM_INFO
	.align		4
.L_138:
        /*0008*/ 	.byte	0x04, 0x17
        /*000a*/ 	.short	(.L_140 - .L_139)
.L_139:
        /*000c*/ 	.word	0x00000000
        /*0010*/ 	.short	0x0000
        /*0012*/ 	.short	0x0000
        /*0014*/ 	.byte	0x00, 0xf0, 0x01, 0x2e


	//----- nvinfo : EIATTR_SPARSE_MMA_MASK
	.align		4
.L_140:
        /*0018*/ 	.byte	0x03, 0x50
        /*001a*/ 	.short	0x0000


	//----- nvinfo : EIATTR_MAXREG_COUNT
	.align		4
        /*001c*/ 	.byte	0x03, 0x1b
        /*001e*/ 	.short	0x00a8


	//----- nvinfo : EIATTR_MERCURY_ISA_VERSION
	.align		4
        /*0020*/ 	.byte	0x03, 0x5f
        /*0022*/ 	.short	0x0101


	//----- nvinfo : EIATTR_VRC_CTA_INIT_COUNT
	.align		4
        /*0024*/ 	.byte	0x02, 0x4a
	.zero		1
	.zero		1


	//----- nvinfo : EIATTR_EXIT_INSTR_OFFSETS
	.align		4
        /*0028*/ 	.byte	0x04, 0x1c
        /*002a*/ 	.short	(.L_142 - .L_141)


	//   ....[0]....
.L_141:
        /*002c*/ 	.word	0x00000010


	//----- nvinfo : EIATTR_MAX_THREADS
	.align		4
.L_142:
        /*0030*/ 	.byte	0x04, 0x05
        /*0032*/ 	.short	(.L_144 - .L_143)
.L_143:
        /*0034*/ 	.word	0x00000180
        /*0038*/ 	.word	0x00000001
        /*003c*/ 	.word	0x00000001


	//----- nvinfo : EIATTR_CBANK_PARAM_SIZE
	.align		4
.L_144:
        /*0040*/ 	.byte	0x03, 0x19
        /*0042*/ 	.short	0x0b80


	//----- nvinfo : EIATTR_PARAM_CBANK
	.align		4
        /*0044*/ 	.byte	0x04, 0x0a
        /*0046*/ 	.short	(.L_146 - .L_145)
	.align		4
.L_145:
        /*0048*/ 	.word	index@(.nv.constant0._ZN7cutlass13device_kernelIN5flash11enable_sm90INS1_16FlashAttnFwdSm90INS1_25CollectiveMainloopFwdSm90ILi2EN4cute5tupleIJNS5_1CILi1EEES8_S8_EEENS6_IJNS7_ILi128EEENS7_ILi224EEESA_EEELi128ENS_12float_e4m3_tEfNS_4arch4Sm90ELb1ELb0ELb0ELb0ELb0ELb0ELb0ELb1ELb1ELb0ELb0ELb0EEENS1_21CollectiveEpilogueFwdINS6_IJSA_SA_SB_EEES9_NS_10bfloat16_tESF_Li256ELb0ELb0ELb0ELb1EEENS1_30DynamicPersistentTileSchedulerILi256ELi128ELb0ELb0ELb1EEEEEEEEEvNT_6ParamsE)
        /*004c*/ 	.short	0x0380
        /*004e*/ 	.short	0x0b80


	//----- nvinfo : EIATTR_SW_WAR
	.align		4
.L_146:
        /*0050*/ 	.byte	0x04, 0x36
        /*0052*/ 	.short	(.L_148 - .L_147)
.L_147:
        /*0054*/ 	.word	0x00000008
.L_148:


//--------------------- .nv.info._ZN7cutlass13device_kernelIN5flash11enable_sm90INS1_16FlashAttnFwdSm90INS1_25CollectiveMainloopFwdSm90ILi2EN4cute5tupleIJNS5_1CILi1EEES8_S8_EEENS6_IJNS7_ILi128EEENS7_ILi224EEESA_EEELi128ENS_12float_e4m3_tEfNS_4arch4Sm90ELb1ELb0ELb0ELb1ELb0ELb0ELb0ELb1ELb1ELb0ELb0ELb0EEENS1_21CollectiveEpilogueFwdINS6_IJSA_SA_SB_EEES9_NS_10bfloat16_tESF_Li256ELb1ELb0ELb0ELb1EEENS1_36VarlenDynamicPersistentTileSchedulerILi128ELi224ELi256ELi128ELb0ELb0ELb1ELb1ELb1ELb1EEEEEEEEEvNT_6ParamsE --------------------------
	.section	.nv.info._ZN7cutlass13device_kernelIN5flash11enable_sm90INS1_16FlashAttnFwdSm90INS1_25CollectiveMainloopFwdSm90ILi2EN4cute5tupleIJNS5_1CILi1EEES8_S8_EEENS6_IJNS7_ILi128EEENS7_ILi224EEESA_EEELi128ENS_12float_e4m3_tEfNS_4arch4Sm90ELb1ELb0ELb0ELb1ELb0ELb0ELb0ELb1ELb1ELb0ELb0ELb0EEENS1_21CollectiveEpilogueFwdINS6_IJSA_SA_SB_EEES9_NS_10bfloat16_tESF_Li256ELb1ELb0ELb0ELb1EEENS1_36VarlenDynamicPersistentTileSchedulerILi128ELi224ELi256ELi128ELb0ELb0ELb1ELb1ELb1ELb1EEEEEEEEEvNT_6ParamsE,"",@"SHT_CUDA_INFO"
	.sectionflags	@""
	.align	4


	//----- nvinfo : EIATTR_CUDA_API_VERSION
	.align		4
        /*0000*/ 	.byte	0x04, 0x37
        /*0002*/ 	.short	(.L_150 - .L_149)
.L_149:
        /*0004*/ 	.word	0x00000082


	//----- nvinfo : EIATTR_KPARAM_INFO
	.align		4
.L_150:
        /*0008*/ 	.byte	0x04, 0x17
        /*000a*/ 	.short	(.L_152 - .L_151)
.L_151:
        /*000c*/ 	.word	0x00000000
        /*0010*/ 	.short	0x0000
        /*0012*/ 	.short	0x0000
        /*0014*/ 	.byte	0x00, 0xf0, 0x01, 0x28


	//----- nvinfo : EIATTR_SPARSE_MMA_MASK
	.align		4
.L_152:
        /*0018*/ 	.byte	0x03, 0x50
        /*001a*/ 	.short	0x0000


	//----- nvinfo : EIATTR_MAXREG_COUNT
	.align		4
        /*001c*/ 	.byte	0x03, 0x1b
        /*001e*/ 	.short	0x00a8


	//----- nvinfo : EIATTR_MERCURY_ISA_VERSION
	.align		4
        /*0020*/ 	.byte	0x03, 0x5f
        /*0022*/ 	.short	0x0101


	//----- nvinfo : EIATTR_VRC_CTA_INIT_COUNT
	.align		4
        /*0024*/ 	.byte	0x02, 0x4a
	.zero		1
	.zero		1


	//----- nvinfo : EIATTR_EXIT_INSTR_OFFSETS
	.align		4
        /*0028*/ 	.byte	0x04, 0x1c
        /*002a*/ 	.short	(.L_154 - .L_153)


	//   ....[0]....
.L_153:
        /*002c*/ 	.word	0x00000010


	//----- nvinfo : EIATTR_MAX_THREADS
	.align		4
.L_154:
        /*0030*/ 	.byte	0x04, 0x05
        /*0032*/ 	.short	(.L_156 - .L_155)
.L_155:
        /*0034*/ 	.word	0x00000180
        /*0038*/ 	.word	0x00000001
        /*003c*/ 	.word	0x00000001


	//----- nvinfo : EIATTR_CBANK_PARAM_SIZE
	.align		4
.L_156:
        /*0040*/ 	.byte	0x03, 0x19
        /*0042*/ 	.short	0x0a00


	//----- nvinfo : EIATTR_PARAM_CBANK
	.align		4
        /*0044*/ 	.byte	0x04, 0x0a
        /*0046*/ 	.short	(.L_158 - .L_157)
	.align		4
.L_157:
        /*0048*/ 	.word	index@(.nv.constant0._ZN7cutlass13device_kernelIN5flash11enable_sm90INS1_16FlashAttnFwdSm90INS1_25CollectiveMainloopFwdSm90ILi2EN4cute5tupleIJNS5_1CILi1EEES8_S8_EEENS6_IJNS7_ILi128EEENS7_ILi224EEESA_EEELi128ENS_12float_e4m3_tEfNS_4arch4Sm90ELb1ELb0ELb0ELb1ELb0ELb0ELb0ELb1ELb1ELb0ELb0ELb0EEENS1_21CollectiveEpilogueFwdINS6_IJSA_SA_SB_EEES9_NS_10bfloat16_tESF_Li256ELb1ELb0ELb0ELb1EEENS1_36VarlenDynamicPersistentTileSchedulerILi128ELi224ELi256ELi128ELb0ELb0ELb1ELb1ELb1ELb1EEEEEEEEEvNT_6ParamsE)
        /*004c*/ 	.short	0x0380
        /*004e*/ 	.short	0x0a00


	//----- nvinfo : EIATTR_SW_WAR
	.align		4
.L_158:
        /*0050*/ 	.byte	0x04, 0x36
        /*0052*/ 	.short	(.L_160 - .L_159)
.L_159:
        /*0054*/ 	.word	0x00000008
.L_160:


//--------------------- .nv.info._ZN7cutlass13device_kernelIN5flash11enable_sm90INS1_16FlashAttnFwdSm90INS1_25CollectiveMainloopFwdSm90ILi2EN4cute5tupleIJNS5_1CILi1EEES8_S8_EEENS6_IJNS7_ILi128EEENS7_ILi224EEESA_EEELi128ENS_12float_e4m3_tEfNS_4arch4Sm90ELb1ELb0ELb0ELb1ELb0ELb1ELb0ELb1ELb1ELb0ELb0ELb0EEENS1_21CollectiveEpilogueFwdINS6_IJSA_SA_SB_EEES9_NS_10bfloat16_tESF_Li256ELb1ELb0ELb0ELb1EEENS1_36VarlenDynamicPersistentTileSchedulerILi128ELi224ELi256ELi128ELb0ELb0ELb1ELb1ELb1ELb1EEEEEEEEEvNT_6ParamsE --------------------------
	.section	.nv.info._ZN7cutlass13device_kernelIN5flash11enable_sm90INS1_16FlashAttnFwdSm90INS1_25CollectiveMainloopFwdSm90ILi2EN4cute5tupleIJNS5_1CILi1EEES8_S8_EEENS6_IJNS7_ILi128EEENS7_ILi224EEESA_EEELi128ENS_12float_e4m3_tEfNS_4arch4Sm90ELb1ELb0ELb0ELb1ELb0ELb1ELb0ELb1ELb1ELb0ELb0ELb0EEENS1_21CollectiveEpilogueFwdINS6_IJSA_SA_SB_EEES9_NS_10bfloat16_tESF_Li256ELb1ELb0ELb0ELb1EEENS1_36VarlenDynamicPersistentTileSchedulerILi128ELi224ELi256ELi128ELb0ELb0ELb1ELb1ELb1ELb1EEEEEEEEEvNT_6ParamsE,"",@"SHT_CUDA_INFO"
	.sectionflags	@""
	.align	4


	//----- nvinfo : EIATTR_CUDA_API_VERSION
	.align		4
        /*0000*/ 	.byte	0x04, 0x37
        /*0002*/ 	.short	(.L_162 - .L_161)
.L_161:
        /*0004*/ 	.word	0x00000082


	//----- nvinfo : EIATTR_KPARAM_INFO
	.align		4
.L_162:
        /*0008*/ 	.byte	0x04, 0x17
        /*000a*/ 	.short	(.L_164 - .L_163)
.L_163:
        /*000c*/ 	.word	0x00000000
        /*0010*/ 	.short	0x0000
        /*0012*/ 	.short	0x0000
        /*0014*/ 	.byte	0x00, 0xf0, 0x01, 0x28


	//----- nvinfo : EIATTR_SPARSE_MMA_MASK
	.align		4
.L_164:
        /*0018*/ 	.byte	0x03, 0x50
        /*001a*/ 	.short	0x0000


	//----- nvinfo : EIATTR_MAXREG_COUNT
	.align		4
        /*001c*/ 	.byte	0x03, 0x1b
        /*001e*/ 	.short	0x00a8


	//----- nvinfo : EIATTR_MERCURY_ISA_VERSION
	.align		4
        /*0020*/ 	.byte	0x03, 0x5f
        /*0022*/ 	.short	0x0101


	//----- nvinfo : EIATTR_VRC_CTA_INIT_COUNT
	.align		4
        /*0024*/ 	.byte	0x02, 0x4a
	.zero		1
	.zero		1


	//----- nvinfo : EIATTR_EXIT_INSTR_OFFSETS
	.align		4
        /*0028*/ 	.byte	0x04, 0x1c
        /*002a*/ 	.short	(.L_166 - .L_165)


	//   ....[0]....
.L_165:
        /*002c*/ 	.word	0x00000010


	//----- nvinfo : EIATTR_MAX_THREADS
	.align		4
.L_166:
        /*0030*/ 	.byte	0x04, 0x05
        /*0032*/ 	.short	(.L_168 - .L_167)
.L_167:
        /*0034*/ 	.word	0x00000180
        /*0038*/ 	.word	0x00000001
        /*003c*/ 	.word	0x00000001


	//----- nvinfo : EIATTR_CBANK_PARAM_SIZE
	.align		4
.L_168:
        /*0040*/ 	.byte	0x03, 0x19
        /*0042*/ 	.short	0x0a00


	//----- nvinfo : EIATTR_PARAM_CBANK
	.align		4
        /*0044*/ 	.byte	0x04, 0x0a
        /*0046*/ 	.short	(.L_170 - .L_169)
	.align		4
.L_169:
        /*0048*/ 	.word	index@(.nv.constant0._ZN7cutlass13device_kernelIN5flash11enable_sm90INS1_16FlashAttnFwdSm90INS1_25CollectiveMainloopFwdSm90ILi2EN4cute5tupleIJNS5_1CILi1EEES8_S8_EEENS6_IJNS7_ILi128EEENS7_ILi224EEESA_EEELi128ENS_12float_e4m3_tEfNS_4arch4Sm90ELb1ELb0ELb0ELb1ELb0ELb1ELb0ELb1ELb1ELb0ELb0ELb0EEENS1_21CollectiveEpilogueFwdINS6_IJSA_SA_SB_EEES9_NS_10bfloat16_tESF_Li256ELb1ELb0ELb0ELb1EEENS1_36VarlenDynamicPersistentTileSchedulerILi128ELi224ELi256ELi128ELb0ELb0ELb1ELb1ELb1ELb1EEEEEEEEEvNT_6ParamsE)
        /*004c*/ 	.short	0x0380
        /*004e*/ 	.short	0x0a00


	//----- nvinfo : EIATTR_SW_WAR
	.align		4
.L_170:
        /*0050*/ 	.byte	0x04, 0x36
        /*0052*/ 	.short	(.L_172 - .L_171)
.L_171:
        /*0054*/ 	.word	0x00000008
.L_172:


//--------------------- .nv.callgraph             --------------------------
	.section	.nv.callgraph,"",@"SHT_CUDA_CALLGRAPH"
	.align	4
	.sectionentsize	8
	.align		4
        /*0000*/ 	.word	0x00000000
	.align		4
        /*0004*/ 	.word	0xffffffff
	.align		4
        /*0008*/ 	.word	0x00000000
	.align		4
        /*000c*/ 	.word	0xfffffffe
	.align		4
        /*0010*/ 	.word	0x00000000
	.align		4
        /*0014*/ 	.word	0xfffffffd
	.align		4
        /*0018*/ 	.word	0x00000000
	.align		4
        /*001c*/ 	.word	0xfffffffc


//--------------------- .nv.constant4             --------------------------
	.section	.nv.constant4,"a",@progbits
	.align	8
	.align		8
.nv.constant4:
        /*0000*/ 	.dword	_ZN66_INTERNAL_c361ca79_30_flash_fwd_hdim128_e4m3_sm90_cu_f3e6f9ee_29724cuda3std3__45__cpo5beginE
	.align		8
        /*0008*/ 	.dword	_ZN66_INTERNAL_c361ca79_30_flash_fwd_hdim128_e4m3_sm90_cu_f3e6f9ee_29724cuda3std3__45__cpo3endE
	.align		8
        /*0010*/ 	.dword	_ZN66_INTERNAL_c361ca79_30_flash_fwd_hdim128_e4m3_sm90_cu_f3e6f9ee_29724cuda3std3__45__cpo6cbeginE
	.align		8
        /*0018*/ 	.dword	_ZN66_INTERNAL_c361ca79_30_flash_fwd_hdim128_e4m3_sm90_cu_f3e6f9ee_29724cuda3std3__45__cpo4cendE
	.align		8
        /*0020*/ 	.dword	_ZN66_INTERNAL_c361ca79_30_flash_fwd_hdim128_e4m3_sm90_cu_f3e6f9ee_29724cuda3std3__468_GLOBAL__N__c361ca79_30_flash_fwd_hdim128_e4m3_sm90_cu_f3e6f9ee_29726ignoreE
	.align		8
        /*0028*/ 	.dword	_ZN66_INTERNAL_c361ca79_30_flash_fwd_hdim128_e4m3_sm90_cu_f3e6f9ee_29724cuda3std3__419piecewise_constructE
	.align		8
        /*0030*/ 	.dword	_ZN66_INTERNAL_c361ca79_30_flash_fwd_hdim128_e4m3_sm90_cu_f3e6f9ee_29724cuda3std3__48in_placeE
	.align		8
        /*0038*/ 	.dword	_ZN66_INTERNAL_c361ca79_30_flash_fwd_hdim128_e4m3_sm90_cu_f3e6f9ee_29724cuda3std6ranges3__45__cpo4swapE
	.align		8
        /*0040*/ 	.dword	_ZN66_INTERNAL_c361ca79_30_flash_fwd_hdim128_e4m3_sm90_cu_f3e6f9ee_29724cuda3std6ranges3__45__cpo9iter_moveE
	.align		8
        /*0048*/ 	.dword	_ZN66_INTERNAL_c361ca79_30_flash_fwd_hdim128_e4m3_sm90_cu_f3e6f9ee_29724cute7productE
	.align		8
        /*0050*/ 	.dword	_ZN66_INTERNAL_c361ca79_30_flash_fwd_hdim128_e4m3_sm90_cu_f3e6f9ee_29724cute1_E


//--------------------- .text._ZN7cutlass13device_kernelIN5flash11enable_sm90INS1_16FlashAttnFwdSm90INS1_25CollectiveMainloopFwdSm90ILi2EN4cute5tupleIJNS5_1CILi1EEES8_S8_EEENS6_IJNS7_ILi128EEENS7_ILi224EEESA_EEELi128ENS_12float_e4m3_tEfNS_4arch4Sm90ELb0ELb0ELb0ELb0ELb0ELb0ELb0ELb1ELb1ELb0ELb0ELb0EEENS1_21CollectiveEpilogueFwdINS6_IJSA_SA_SB_EEES9_NS_10bfloat16_tESF_Li256ELb0ELb0ELb0ELb1EEENS1_29StaticPersistentTileSchedulerILb0EEEEEEEEEvNT_6ParamsE --------------------------
	.section	.text._ZN7cutlass13device_kernelIN5flash11enable_sm90INS1_16FlashAttnFwdSm90INS1_25CollectiveMainloopFwdSm90ILi2EN4cute5tupleIJNS5_1CILi1EEES8_S8_EEENS6_IJNS7_ILi128EEENS7_ILi224EEESA_EEELi128ENS_12float_e4m3_tEfNS_4arch4Sm90ELb0ELb0ELb0ELb0ELb0ELb0ELb0ELb1ELb1ELb0ELb0ELb0EEENS1_21CollectiveEpilogueFwdINS6_IJSA_SA_SB_EEES9_NS_10bfloat16_tESF_Li256ELb0ELb0ELb0ELb1EEENS1_29StaticPersistentTileSchedulerILb0EEEEEEEEEvNT_6ParamsE,"ax",@progbits
	.align	128
.text._ZN7cutlass13device_kernelIN5flash11enable_sm90INS1_16FlashAttnFwdSm90INS1_25CollectiveMainloopFwdSm90ILi2EN4cute5tupleIJNS5_1CILi1EEES8_S8_EEENS6_IJNS7_ILi128EEENS7_ILi224EEESA_EEELi128ENS_12float_e4m3_tEfNS_4arch4Sm90ELb0ELb0ELb0ELb0ELb0ELb0ELb0ELb1ELb1ELb0ELb0ELb0EEENS1_21CollectiveEpilogueFwdINS6_IJSA_SA_SB_EEES9_NS_10bfloat16_tESF_Li256ELb0ELb0ELb0ELb1EEENS1_29StaticPersistentTileSchedulerILb0EEEEEEEEEvNT_6ParamsE:
        .type           _ZN7cutlass13device_kernelIN5flash11enable_sm90INS1_16FlashAttnFwdSm90INS1_25CollectiveMainloopFwdSm90ILi2EN4cute5tupleIJNS5_1CILi1EEES8_S8_EEENS6_IJNS7_ILi128EEENS7_ILi224EEESA_EEELi128ENS_12float_e4m3_tEfNS_4arch4Sm90ELb0ELb0ELb0ELb0ELb0ELb0ELb0ELb1ELb1ELb0ELb0ELb0EEENS1_21CollectiveEpilogueFwdINS6_IJSA_SA_SB_EEES9_NS_10bfloat16_tESF_Li256ELb0ELb0ELb0ELb1EEENS1_29StaticPersistentTileSchedulerILb0EEEEEEEEEvNT_6ParamsE,@function
        .size           _ZN7cutlass13device_kernelIN5flash11enable_sm90INS1_16FlashAttnFwdSm90INS1_25CollectiveMainloopFwdSm90ILi2EN4cute5tupleIJNS5_1CILi1EEES8_S8_EEENS6_IJNS7_ILi128EEENS7_ILi224EEESA_EEELi128ENS_12float_e4m3_tEfNS_4arch4Sm90ELb0ELb0ELb0ELb0ELb0ELb0ELb0ELb1ELb1ELb0ELb0ELb0EEENS1_21CollectiveEpilogueFwdINS6_IJSA_SA_SB_EEES9_NS_10bfloat16_tESF_Li256ELb0ELb0ELb0ELb1EEENS1_29StaticPersistentTileSchedulerILb0EEEEEEEEEvNT_6ParamsE,(.L_x_9 - _ZN7cutlass13device_kernelIN5flash11enable_sm90INS1_16FlashAttnFwdSm90INS1_25CollectiveMainloopFwdSm90ILi2EN4cute5tupleIJNS5_1CILi1EEES8_S8_EEENS6_IJNS7_ILi128EEENS7_ILi224EEESA_EEELi128ENS_12float_e4m3_tEfNS_4arch4Sm90ELb0ELb0ELb0ELb0ELb0ELb0ELb0ELb1ELb1ELb0ELb0ELb0EEENS1_21CollectiveEpilogueFwdINS6_IJSA_SA_SB_EEES9_NS_10bfloat16_tESF_Li256ELb0ELb0ELb0ELb1EEENS1_29StaticPersistentTileSchedulerILb0EEEEEEEEEvNT_6ParamsE)
        .other          _ZN7cutlass13device_kernelIN5flash11enable_sm90INS1_16FlashAttnFwdSm90INS1_25CollectiveMainloopFwdSm90ILi2EN4cute5tupleIJNS5_1CILi1EEES8_S8_EEENS6_IJNS7_ILi128EEENS7_ILi224EEESA_EEELi128ENS_12float_e4m3_tEfNS_4arch4Sm90ELb0ELb0ELb0ELb0ELb0ELb0ELb0ELb1ELb1ELb0ELb0ELb0EEENS1_21CollectiveEpilogueFwdINS6_IJSA_SA_SB_EEES9_NS_10bfloat16_tESF_Li256ELb0ELb0ELb0ELb1EEENS1_29StaticPersistentTileSchedulerILb0EEEEEEEEEvNT_6ParamsE,@"STO_CUDA_ENTRY STV_DEFAULT"
_ZN7cutlass13device_kernelIN5flash11enable_sm90INS1_16FlashAttnFwdSm90INS1_25CollectiveMainloopFwdSm90ILi2EN4cute5tupleIJNS5_1CILi1EEES8_S8_EEENS6_IJNS7_ILi128EEENS7_ILi224EEESA_EEELi128ENS_12float_e4m3_tEfNS_4arch4Sm90ELb0ELb0ELb0ELb0ELb0ELb0ELb0ELb1ELb1ELb0ELb0ELb0EEENS1_21CollectiveEpilogueFwdINS6_IJSA_SA_SB_EEES9_NS_10bfloat16_tESF_Li256ELb0ELb0ELb0ELb1EEENS1_29StaticPersistentTileSchedulerILb0EEEEEEEEEvNT_6ParamsE:
[----:B------:R-:W-:Y:S01]  /*0000*/  LDC R1, c[0x0][0x37c] ;  /* 0x0000df00ff017b82 */ /* 0x000fe20000000800 */
[----:B------:R-:W-:Y:S05]  /*0010*/  EXIT ;  /* 0x000000000000794d */ /* 0x000fea0003800000 */
.L_x_0:
[----:B------:R-:W-:-:S00]  /*0020*/  BRA `(.L_x_0) ;  /* 0xfffffffc00fc7947 */ /* 0x000fc0000383ffff */
[----:B------:R-:W-:-:S00]  /*0030*/  NOP ;  /* 0x0000000000007918 */ /* 0x000fc00000000000 */
        /* <DEDUP_REMOVED lines=12> */
.L_x_9:


//--------------------- .text._ZN7cutlass13device_kernelIN5flash11enable_sm90INS1_16FlashAttnFwdSm90INS1_25CollectiveMainloopFwdSm90ILi2EN4cute5tupleIJNS5_1CILi1EEES8_S8_EEENS6_IJNS7_ILi128EEENS7_ILi224EEESA_EEELi128ENS_12float_e4m3_tEfNS_4arch4Sm90ELb0ELb0ELb0ELb1ELb0ELb0ELb0ELb1ELb1ELb0ELb0ELb0EEENS1_21CollectiveEpilogueFwdINS6_IJSA_SA_SB_EEES9_NS_10bfloat16_tESF_Li256ELb1ELb0ELb0ELb1EEENS1_36VarlenDynamicPersistentTileSchedulerILi128ELi224ELi256ELi128ELb0ELb0ELb1ELb0ELb1ELb1EEEEEEEEEvNT_6ParamsE --------------------------
	.section	.text._ZN7cutlass13device_kernelIN5flash11enable_sm90INS1_16FlashAttnFwdSm90INS1_25CollectiveMainloopFwdSm90ILi2EN4cute5tupleIJNS5_1CILi1EEES8_S8_EEENS6_IJNS7_ILi128EEENS7_ILi224EEESA_EEELi128ENS_12float_e4m3_tEfNS_4arch4Sm90ELb0ELb0ELb0ELb1ELb0ELb0ELb0ELb1ELb1ELb0ELb0ELb0EEENS1_21CollectiveEpilogueFwdINS6_IJSA_SA_SB_EEES9_NS_10bfloat16_tESF_Li256ELb1ELb0ELb0ELb1EEENS1_36VarlenDynamicPersistentTileSchedulerILi128ELi224ELi256ELi128ELb0ELb0ELb1ELb0ELb1ELb1EEEEEEEEEvNT_6ParamsE,"ax",@progbits
	.align	128
.text._ZN7cutlass13device_kernelIN5flash11enable_sm90INS1_16FlashAttnFwdSm90INS1_25CollectiveMainloopFwdSm90ILi2EN4cute5tupleIJNS5_1CILi1EEES8_S8_EEENS6_IJNS7_ILi128EEENS7_ILi224EEESA_EEELi128ENS_12float_e4m3_tEfNS_4arch4Sm90ELb0ELb0ELb0ELb1ELb0ELb0ELb0ELb1ELb1ELb0ELb0ELb0EEENS1_21CollectiveEpilogueFwdINS6_IJSA_SA_SB_EEES9_NS_10bfloat16_tESF_Li256ELb1ELb0ELb0ELb1EEENS1_36VarlenDynamicPersistentTileSchedulerILi128ELi224ELi256ELi128ELb0ELb0ELb1ELb0ELb1ELb1EEEEEEEEEvNT_6ParamsE:
        .type           _ZN7cutlass13device_kernelIN5flash11enable_sm90INS1_16FlashAttnFwdSm90INS1_25CollectiveMainloopFwdSm90ILi2EN4cute5tupleIJNS5_1CILi1EEES8_S8_EEENS6_IJNS7_ILi128EEENS7_ILi224EEESA_EEELi128ENS_12float_e4m3_tEfNS_4arch4Sm90ELb0ELb0ELb0ELb1ELb0ELb0ELb0ELb1ELb1ELb0ELb0ELb0EEENS1_21CollectiveEpilogueFwdINS6_IJSA_SA_SB_EEES9_NS_10bfloat16_tESF_Li256ELb1ELb0ELb0ELb1EEENS1_36VarlenDynamicPersistentTileSchedulerILi128ELi224ELi256ELi128ELb0ELb0ELb1ELb0ELb1ELb1EEEEEEEEEvNT_6ParamsE,@function
        .size           _ZN7cutlass13device_kernelIN5flash11enable_sm90INS1_16FlashAttnFwdSm90INS1_25CollectiveMainloopFwdSm90ILi2EN4cute5tupleIJNS5_1CILi1EEES8_S8_EEENS6_IJNS7_ILi128EEENS7_ILi224EEESA_EEELi128ENS_12float_e4m3_tEfNS_4arch4Sm90ELb0ELb0ELb0ELb1ELb0ELb0ELb0ELb1ELb1ELb0ELb0ELb0EEENS1_21CollectiveEpilogueFwdINS6_IJSA_SA_SB_EEES9_NS_10bfloat16_tESF_Li256ELb1ELb0ELb0ELb1EEENS1_36VarlenDynamicPersistentTileSchedulerILi128ELi224ELi256ELi128ELb0ELb0ELb1ELb0ELb1ELb1EEEEEEEEEvNT_6ParamsE,(.L_x_10 - _ZN7cutlass13device_kernelIN5flash11enable_sm90INS1_16FlashAttnFwdSm90INS1_25CollectiveMainloopFwdSm90ILi2EN4cute5tupleIJNS5_1CILi1EEES8_S8_EEENS6_IJNS7_ILi128EEENS7_ILi224EEESA_EEELi128ENS_12float_e4m3_tEfNS_4arch4Sm90ELb0ELb0ELb0ELb1ELb0ELb0ELb0ELb1ELb1ELb0ELb0ELb0EEENS1_21CollectiveEpilogueFwdINS6_IJSA_SA_SB_EEES9_NS_10bfloat16_tESF_Li256ELb1ELb0ELb0ELb1EEENS1_36VarlenDynamicPersistentTileSchedulerILi128ELi224ELi256ELi128ELb0ELb0ELb1ELb0ELb1ELb1EEEEEEEEEvNT_6ParamsE)
        .other          _ZN7cutlass13device_kernelIN5flash11enable_sm90INS1_16FlashAttnFwdSm90INS1_25CollectiveMainloopFwdSm90ILi2EN4cute5tupleIJNS5_1CILi1EEES8_S8_EEENS6_IJNS7_ILi128EEENS7_ILi224EEESA_EEELi128ENS_12float_e4m3_tEfNS_4arch4Sm90ELb0ELb0ELb0ELb1ELb0ELb0ELb0ELb1ELb1ELb0ELb0ELb0EEENS1_21CollectiveEpilogueFwdINS6_IJSA_SA_SB_EEES9_NS_10bfloat16_tESF_Li256ELb1ELb0ELb0ELb1EEENS1_36VarlenDynamicPersistentTileSchedulerILi128ELi224ELi256ELi128ELb0ELb0ELb1ELb0ELb1ELb1EEEEEEEEEvNT_6ParamsE,@"STO_CUDA_ENTRY STV_DEFAULT"
_ZN7cutlass13device_kernelIN5flash11enable_sm90INS1_16FlashAttnFwdSm90INS1_25CollectiveMainloopFwdSm90ILi2EN4cute5tupleIJNS5_1CILi1EEES8_S8_EEENS6_IJNS7_ILi128EEENS7_ILi224EEESA_EEELi128ENS_12float_e4m3_tEfNS_4arch4Sm90ELb0ELb0ELb0ELb1ELb0ELb0ELb0ELb1ELb1ELb0ELb0ELb0EEENS1_21CollectiveEpilogueFwdINS6_IJSA_SA_SB_EEES9_NS_10bfloat16_tESF_Li256ELb1ELb0ELb0ELb1EEENS1_36VarlenDynamicPersistentTileSchedulerILi128ELi224ELi256ELi128ELb0ELb0ELb1ELb0ELb1ELb1EEEEEEEEEvNT_6ParamsE:
[----:B------:R-:W-:Y:S01]  /*0000*/  LDC R1, c[0x0][0x37c] ;  /* 0x0000df00ff017b82 */ /* 0x000fe20000000800 */
[----:B------:R-:W-:Y:S05]  /*0010*/  EXIT ;  /* 0x000000000000794d */ /* 0x000fea0003800000 */
.L_x_1:
        /* <DEDUP_REMOVED lines=14> */
.L_x_10:


//--------------------- .text._ZN7cutlass13device_kernelIN5flash11enable_sm90INS1_16FlashAttnFwdSm90INS1_25CollectiveMainloopFwdSm90ILi2EN4cute5tupleIJNS5_1CILi1EEES8_S8_EEENS6_IJNS7_ILi128EEENS7_ILi224EEESA_EEELi128ENS_12float_e4m3_tEfNS_4arch4Sm90ELb0ELb0ELb0ELb1ELb0ELb1ELb0ELb1ELb1ELb0ELb0ELb0EEENS1_21CollectiveEpilogueFwdINS6_IJSA_SA_SB_EEES9_NS_10bfloat16_tESF_Li256ELb1ELb0ELb0ELb1EEENS1_36VarlenDynamicPersistentTileSchedulerILi128ELi224ELi256ELi128ELb0ELb0ELb1ELb0ELb1ELb1EEEEEEEEEvNT_6ParamsE --------------------------
	.section	.text._ZN7cutlass13device_kernelIN5flash11enable_sm90INS1_16FlashAttnFwdSm90INS1_25CollectiveMainloopFwdSm90ILi2EN4cute5tupleIJNS5_1CILi1EEES8_S8_EEENS6_IJNS7_ILi128EEENS7_ILi224EEESA_EEELi128ENS_12float_e4m3_tEfNS_4arch4Sm90ELb0ELb0ELb0ELb1ELb0ELb1ELb0ELb1ELb1ELb0ELb0ELb0EEENS1_21CollectiveEpilogueFwdINS6_IJSA_SA_SB_EEES9_NS_10bfloat16_tESF_Li256ELb1ELb0ELb0ELb1EEENS1_36VarlenDynamicPersistentTileSchedulerILi128ELi224ELi256ELi128ELb0ELb0ELb1ELb0ELb1ELb1EEEEEEEEEvNT_6ParamsE,"ax",@progbits
	.align	128
.text._ZN7cutlass13device_kernelIN5flash11enable_sm90INS1_16FlashAttnFwdSm90INS1_25CollectiveMainloopFwdSm90ILi2EN4cute5tupleIJNS5_1CILi1EEES8_S8_EEENS6_IJNS7_ILi128EEENS7_ILi224EEESA_EEELi128ENS_12float_e4m3_tEfNS_4arch4Sm90ELb0ELb0ELb0ELb1ELb0ELb1ELb0ELb1ELb1ELb0ELb0ELb0EEENS1_21CollectiveEpilogueFwdINS6_IJSA_SA_SB_EEES9_NS_10bfloat16_tESF_Li256ELb1ELb0ELb0ELb1EEENS1_36VarlenDynamicPersistentTileSchedulerILi128ELi224ELi256ELi128ELb0ELb0ELb1ELb0ELb1ELb1EEEEEEEEEvNT_6ParamsE:
        .type           _ZN7cutlass13device_kernelIN5flash11enable_sm90INS1_16FlashAttnFwdSm90INS1_25CollectiveMainloopFwdSm90ILi2EN4cute5tupleIJNS5_1CILi1EEES8_S8_EEENS6_IJNS7_ILi128EEENS7_ILi224EEESA_EEELi128ENS_12float_e4m3_tEfNS_4arch4Sm90ELb0ELb0ELb0ELb1ELb0ELb1ELb0ELb1ELb1ELb0ELb0ELb0EEENS1_21CollectiveEpilogueFwdINS6_IJSA_SA_SB_EEES9_NS_10bfloat16_tESF_Li256ELb1ELb0ELb0ELb1EEENS1_36VarlenDynamicPersistentTileSchedulerILi128ELi224ELi256ELi128ELb0ELb0ELb1ELb0ELb1ELb1EEEEEEEEEvNT_6ParamsE,@function
        .size           _ZN7cutlass13device_kernelIN5flash11enable_sm90INS1_16FlashAttnFwdSm90INS1_25CollectiveMainloopFwdSm90ILi2EN4cute5tupleIJNS5_1CILi1EEES8_S8_EEENS6_IJNS7_ILi128EEENS7_ILi224EEESA_EEELi128ENS_12float_e4m3_tEfNS_4arch4Sm90ELb0ELb0ELb0ELb1ELb0ELb1ELb0ELb1ELb1ELb0ELb0ELb0EEENS1_21CollectiveEpilogueFwdINS6_IJSA_SA_SB_EEES9_NS_10bfloat16_tESF_Li256ELb1ELb0ELb0ELb1EEENS1_36VarlenDynamicPersistentTileSchedulerILi128ELi224ELi256ELi128ELb0ELb0ELb1ELb0ELb1ELb1EEEEEEEEEvNT_6ParamsE,(.L_x_11 - _ZN7cutlass13device_kernelIN5flash11enable_sm90INS1_16FlashAttnFwdSm90INS1_25CollectiveMainloopFwdSm90ILi2EN4cute5tupleIJNS5_1CILi1EEES8_S8_EEENS6_IJNS7_ILi128EEENS7_ILi224EEESA_EEELi128ENS_12float_e4m3_tEfNS_4arch4Sm90ELb0ELb0ELb0ELb1ELb0ELb1ELb0ELb1ELb1ELb0ELb0ELb0EEENS1_21CollectiveEpilogueFwdINS6_IJSA_SA_SB_EEES9_NS_10bfloat16_tESF_Li256ELb1ELb0ELb0ELb1EEENS1_36VarlenDynamicPersistentTileSchedulerILi128ELi224ELi256ELi128ELb0ELb0ELb1ELb0ELb1ELb1EEEEEEEEEvNT_6ParamsE)
        .other          _ZN7cutlass13device_kernelIN5flash11enable_sm90INS1_16FlashAttnFwdSm90INS1_25CollectiveMainloopFwdSm90ILi2EN4cute5tupleIJNS5_1CILi1EEES8_S8_EEENS6_IJNS7_ILi128EEENS7_ILi224EEESA_EEELi128ENS_12float_e4m3_tEfNS_4arch4Sm90ELb0ELb0ELb0ELb1ELb0ELb1ELb0ELb1ELb1ELb0ELb0ELb0EEENS1_21CollectiveEpilogueFwdINS6_IJSA_SA_SB_EEES9_NS_10bfloat16_tESF_Li256ELb1ELb0ELb0ELb1EEENS1_36VarlenDynamicPersistentTileSchedulerILi128ELi224ELi256ELi128ELb0ELb0ELb1ELb0ELb1ELb1EEEEEEEEEvNT_6ParamsE,@"STO_CUDA_ENTRY STV_DEFAULT"
_ZN7cutlass13device_kernelIN5flash11enable_sm90INS1_16FlashAttnFwdSm90INS1_25CollectiveMainloopFwdSm90ILi2EN4cute5tupleIJNS5_1CILi1EEES8_S8_EEENS6_IJNS7_ILi128EEENS7_ILi224EEESA_EEELi128ENS_12float_e4m3_tEfNS_4arch4Sm90ELb0ELb0ELb0ELb1ELb0ELb1ELb0ELb1ELb1ELb0ELb0ELb0EEENS1_21CollectiveEpilogueFwdINS6_IJSA_SA_SB_EEES9_NS_10bfloat16_tESF_Li256ELb1ELb0ELb0ELb1EEENS1_36VarlenDynamicPersistentTileSchedulerILi128ELi224ELi256ELi128ELb0ELb0ELb1ELb0ELb1ELb1EEEEEEEEEvNT_6ParamsE:
[----:B------:R-:W-:Y:S01]  /*0000*/  LDC R1, c[0x0][0x37c] ;  /* 0x0000df00ff017b82 */ /* 0x000fe20000000800 */
[----:B------:R-:W-:Y:S05]  /*0010*/  EXIT ;  /* 0x000000000000794d */ /* 0x000fea0003800000 */
.L_x_2:
        /* <DEDUP_REMOVED lines=14> */
.L_x_11:


//--------------------- .text._ZN7cutlass13device_kernelIN5flash11enable_sm90INS1_16FlashAttnFwdSm90INS1_25CollectiveMainloopFwdSm90ILi2EN4cute5tupleIJNS5_1CILi1EEES8_S8_EEENS6_IJNS7_ILi128EEENS7_ILi224EEESA_EEELi128ENS_12float_e4m3_tEfNS_4arch4Sm90ELb0ELb1ELb0ELb0ELb0ELb0ELb0ELb1ELb1ELb0ELb0ELb0EEENS1_21CollectiveEpilogueFwdINS6_IJSA_SA_SB_EEES9_NS_10bfloat16_tESF_Li256ELb0ELb0ELb0ELb1EEENS1_30DynamicPersistentTileSchedulerILi256ELi128ELb0ELb0ELb1EEEEEEEEEvNT_6ParamsE --------------------------
	.section	.text._ZN7cutlass13device_kernelIN5flash11enable_sm90INS1_16FlashAttnFwdSm90INS1_25CollectiveMainloopFwdSm90ILi2EN4cute5tupleIJNS5_1CILi1EEES8_S8_EEENS6_IJNS7_ILi128EEENS7_ILi224EEESA_EEELi128ENS_12float_e4m3_tEfNS_4arch4Sm90ELb0ELb1ELb0ELb0ELb0ELb0ELb0ELb1ELb1ELb0ELb0ELb0EEENS1_21CollectiveEpilogueFwdINS6_IJSA_SA_SB_EEES9_NS_10bfloat16_tESF_Li256ELb0ELb0ELb0ELb1EEENS1_30DynamicPersistentTileSchedulerILi256ELi128ELb0ELb0ELb1EEEEEEEEEvNT_6ParamsE,"ax",@progbits
	.align	128
.text._ZN7cutlass13device_kernelIN5flash11enable_sm90INS1_16FlashAttnFwdSm90INS1_25CollectiveMainloopFwdSm90ILi2EN4cute5tupleIJNS5_1CILi1EEES8_S8_EEENS6_IJNS7_ILi128EEENS7_ILi224EEESA_EEELi128ENS_12float_e4m3_tEfNS_4arch4Sm90ELb0ELb1ELb0ELb0ELb0ELb0ELb0ELb1ELb1ELb0ELb0ELb0EEENS1_21CollectiveEpilogueFwdINS6_IJSA_SA_SB_EEES9_NS_10bfloat16_tESF_Li256ELb0ELb0ELb0ELb1EEENS1_30DynamicPersistentTileSchedulerILi256ELi128ELb0ELb0ELb1EEEEEEEEEvNT_6ParamsE:
        .type           _ZN7cutlass13device_kernelIN5flash11enable_sm90INS1_16FlashAttnFwdSm90INS1_25CollectiveMainloopFwdSm90ILi2EN4cute5tupleIJNS5_1CILi1EEES8_S8_EEENS6_IJNS7_ILi128EEENS7_ILi224EEESA_EEELi128ENS_12float_e4m3_tEfNS_4arch4Sm90ELb0ELb1ELb0ELb0ELb0ELb0ELb0ELb1ELb1ELb0ELb0ELb0EEENS1_21CollectiveEpilogueFwdINS6_IJSA_SA_SB_EEES9_NS_10bfloat16_tESF_Li256ELb0ELb0ELb0ELb1EEENS1_30DynamicPersistentTileSchedulerILi256ELi128ELb0ELb0ELb1EEEEEEEEEvNT_6ParamsE,@function
        .size           _ZN7cutlass13device_kernelIN5flash11enable_sm90INS1_16FlashAttnFwdSm90INS1_25CollectiveMainloopFwdSm90ILi2EN4cute5tupleIJNS5_1CILi1EEES8_S8_EEENS6_IJNS7_ILi128EEENS7_ILi224EEESA_EEELi128ENS_12float_e4m3_tEfNS_4arch4Sm90ELb0ELb1ELb0ELb0ELb0ELb0ELb0ELb1ELb1ELb0ELb0ELb0EEENS1_21CollectiveEpilogueFwdINS6_IJSA_SA_SB_EEES9_NS_10bfloat16_tESF_Li256ELb0ELb0ELb0ELb1EEENS1_30DynamicPersistentTileSchedulerILi256ELi128ELb0ELb0ELb1EEEEEEEEEvNT_6ParamsE,(.L_x_12 - _ZN7cutlass13device_kernelIN5flash11enable_sm90INS1_16FlashAttnFwdSm90INS1_25CollectiveMainloopFwdSm90ILi2EN4cute5tupleIJNS5_1CILi1EEES8_S8_EEENS6_IJNS7_ILi128EEENS7_ILi224EEESA_EEELi128ENS_12float_e4m3_tEfNS_4arch4Sm90ELb0ELb1ELb0ELb0ELb0ELb0ELb0ELb1ELb1ELb0ELb0ELb0EEENS1_21CollectiveEpilogueFwdINS6_IJSA_SA_SB_EEES9_NS_10bfloat16_tESF_Li256ELb0ELb0ELb0ELb1EEENS1_30DynamicPersistentTileSchedulerILi256ELi128ELb0ELb0ELb1EEEEEEEEEvNT_6ParamsE)
        .other          _ZN7cutlass13device_kernelIN5flash11enable_sm90INS1_16FlashAttnFwdSm90INS1_25CollectiveMainloopFwdSm90ILi2EN4cute5tupleIJNS5_1CILi1EEES8_S8_EEENS6_IJNS7_ILi128EEENS7_ILi224EEESA_EEELi128ENS_12float_e4m3_tEfNS_4arch4Sm90ELb0ELb1ELb0ELb0ELb0ELb0ELb0ELb1ELb1ELb0ELb0ELb0EEENS1_21CollectiveEpilogueFwdINS6_IJSA_SA_SB_EEES9_NS_10bfloat16_tESF_Li256ELb0ELb0ELb0ELb1EEENS1_30DynamicPersistentTileSchedulerILi256ELi128ELb0ELb0ELb1EEEEEEEEEvNT_6ParamsE,@"STO_CUDA_ENTRY STV_DEFAULT"
_ZN7cutlass13device_kernelIN5flash11enable_sm90INS1_16FlashAttnFwdSm90INS1_25CollectiveMainloopFwdSm90ILi2EN4cute5tupleIJNS5_1CILi1EEES8_S8_EEENS6_IJNS7_ILi128EEENS7_ILi224EEESA_EEELi128ENS_12float_e4m3_tEfNS_4arch4Sm90ELb0ELb1ELb0ELb0ELb0ELb0ELb0ELb1ELb1ELb0ELb0ELb0EEENS1_21CollectiveEpilogueFwdINS6_IJSA_SA_SB_EEES9_NS_10bfloat16_tESF_Li256ELb0ELb0ELb0ELb1EEENS1_30DynamicPersistentTileSchedulerILi256ELi128ELb0ELb0ELb1EEEEEEEEEvNT_6ParamsE:
[----:B------:R-:W-:Y:S01]  /*0000*/  LDC R1, c[0x0][0x37c] ;  /* 0x0000df00ff017b82 */ /* 0x000fe20000000800 */
[----:B------:R-:W-:Y:S05]  /*0010*/  EXIT ;  /* 0x000000000000794d */ /* 0x000fea0003800000 */
.L_x_3:
        /* <DEDUP_REMOVED lines=14> */
.L_x_12:


//--------------------- .text._ZN7cutlass13device_kernelIN5flash11enable_sm90INS1_16FlashAttnFwdSm90INS1_25CollectiveMainloopFwdSm90ILi2EN4cute5tupleIJNS5_1CILi1EEES8_S8_EEENS6_IJNS7_ILi128EEENS7_ILi224EEESA_EEELi128ENS_12float_e4m3_tEfNS_4arch4Sm90ELb0ELb1ELb0ELb1ELb0ELb0ELb0ELb1ELb1ELb0ELb0ELb0EEENS1_21CollectiveEpilogueFwdINS6_IJSA_SA_SB_EEES9_NS_10bfloat16_tESF_Li256ELb1ELb0ELb0ELb1EEENS1_36VarlenDynamicPersistentTileSchedulerILi128ELi224ELi256ELi128ELb0ELb0ELb1ELb1ELb0ELb1EEEEEEEEEvNT_6ParamsE --------------------------
	.section	.text._ZN7cutlass13device_kernelIN5flash11enable_sm90INS1_16FlashAttnFwdSm90INS1_25CollectiveMainloopFwdSm90ILi2EN4cute5tupleIJNS5_1CILi1EEES8_S8_EEENS6_IJNS7_ILi128EEENS7_ILi224EEESA_EEELi128ENS_12float_e4m3_tEfNS_4arch4Sm90ELb0ELb1ELb0ELb1ELb0ELb0ELb0ELb1ELb1ELb0ELb0ELb0EEENS1_21CollectiveEpilogueFwdINS6_IJSA_SA_SB_EEES9_NS_10bfloat16_tESF_Li256ELb1ELb0ELb0ELb1EEENS1_36VarlenDynamicPersistentTileSchedulerILi128ELi224ELi256ELi128ELb0ELb0ELb1ELb1ELb0ELb1EEEEEEEEEvNT_6ParamsE,"ax",@progbits
	.align	128
.text._ZN7cutlass13device_kernelIN5flash11enable_sm90INS1_16FlashAttnFwdSm90INS1_25CollectiveMainloopFwdSm90ILi2EN4cute5tupleIJNS5_1CILi1EEES8_S8_EEENS6_IJNS7_ILi128EEENS7_ILi224EEESA_EEELi128ENS_12float_e4m3_tEfNS_4arch4Sm90ELb0ELb1ELb0ELb1ELb0ELb0ELb0ELb1ELb1ELb0ELb0ELb0EEENS1_21CollectiveEpilogueFwdINS6_IJSA_SA_SB_EEES9_NS_10bfloat16_tESF_Li256ELb1ELb0ELb0ELb1EEENS1_36VarlenDynamicPersistentTileSchedulerILi128ELi224ELi256ELi128ELb0ELb0ELb1ELb1ELb0ELb1EEEEEEEEEvNT_6ParamsE:
        .type           _ZN7cutlass13device_kernelIN5flash11enable_sm90INS1_16FlashAttnFwdSm90INS1_25CollectiveMainloopFwdSm90ILi2EN4cute5tupleIJNS5_1CILi1EEES8_S8_EEENS6_IJNS7_ILi128EEENS7_ILi224EEESA_EEELi128ENS_12float_e4m3_tEfNS_4arch4Sm90ELb0ELb1ELb0ELb1ELb0ELb0ELb0ELb1ELb1ELb0ELb0ELb0EEENS1_21CollectiveEpilogueFwdINS6_IJSA_SA_SB_EEES9_NS_10bfloat16_tESF_Li256ELb1ELb0ELb0ELb1EEENS1_36VarlenDynamicPersistentTileSchedulerILi128ELi224ELi256ELi128ELb0ELb0ELb1ELb1ELb0ELb1EEEEEEEEEvNT_6ParamsE,@function
        .size           _ZN7cutlass13device_kernelIN5flash11enable_sm90INS1_16FlashAttnFwdSm90INS1_25CollectiveMainloopFwdSm90ILi2EN4cute5tupleIJNS5_1CILi1EEES8_S8_EEENS6_IJNS7_ILi128EEENS7_ILi224EEESA_EEELi128ENS_12float_e4m3_tEfNS_4arch4Sm90ELb0ELb1ELb0ELb1ELb0ELb0ELb0ELb1ELb1ELb0ELb0ELb0EEENS1_21CollectiveEpilogueFwdINS6_IJSA_SA_SB_EEES9_NS_10bfloat16_tESF_Li256ELb1ELb0ELb0ELb1EEENS1_36VarlenDynamicPersistentTileSchedulerILi128ELi224ELi256ELi128ELb0ELb0ELb1ELb1ELb0ELb1EEEEEEEEEvNT_6ParamsE,(.L_x_13 - _ZN7cutlass13device_kernelIN5flash11enable_sm90INS1_16FlashAttnFwdSm90INS1_25CollectiveMainloopFwdSm90ILi2EN4cute5tupleIJNS5_1CILi1EEES8_S8_EEENS6_IJNS7_ILi128EEENS7_ILi224EEESA_EEELi128ENS_12float_e4m3_tEfNS_4arch4Sm90ELb0ELb1ELb0ELb1ELb0ELb0ELb0ELb1ELb1ELb0ELb0ELb0EEENS1_21CollectiveEpilogueFwdINS6_IJSA_SA_SB_EEES9_NS_10bfloat16_tESF_Li256ELb1ELb0ELb0ELb1EEENS1_36VarlenDynamicPersistentTileSchedulerILi128ELi224ELi256ELi128ELb0ELb0ELb1ELb1ELb0ELb1EEEEEEEEEvNT_6ParamsE)
        .other          _ZN7cutlass13device_kernelIN5flash11enable_sm90INS1_16FlashAttnFwdSm90INS1_25CollectiveMainloopFwdSm90ILi2EN4cute5tupleIJNS5_1CILi1EEES8_S8_EEENS6_IJNS7_ILi128EEENS7_ILi224EEESA_EEELi128ENS_12float_e4m3_tEfNS_4arch4Sm90ELb0ELb1ELb0ELb1ELb0ELb0ELb0ELb1ELb1ELb0ELb0ELb0EEENS1_21CollectiveEpilogueFwdINS6_IJSA_SA_SB_EEES9_NS_10bfloat16_tESF_Li256ELb1ELb0ELb0ELb1EEENS1_36VarlenDynamicPersistentTileSchedulerILi128ELi224ELi256ELi128ELb0ELb0ELb1ELb1ELb0ELb1EEEEEEEEEvNT_6ParamsE,@"STO_CUDA_ENTRY STV_DEFAULT"
_ZN7cutlass13device_kernelIN5flash11enable_sm90INS1_16FlashAttnFwdSm90INS1_25CollectiveMainloopFwdSm90ILi2EN4cute5tupleIJNS5_1CILi1EEES8_S8_EEENS6_IJNS7_ILi128EEENS7_ILi224EEESA_EEELi128ENS_12float_e4m3_tEfNS_4arch4Sm90ELb0ELb1ELb0ELb1ELb0ELb0ELb0ELb1ELb1ELb0ELb0ELb0EEENS1_21CollectiveEpilogueFwdINS6_IJSA_SA_SB_EEES9_NS_10bfloat16_tESF_Li256ELb1ELb0ELb0ELb1EEENS1_36VarlenDynamicPersistentTileSchedulerILi128ELi224ELi256ELi128ELb0ELb0ELb1ELb1ELb0ELb1EEEEEEEEEvNT_6ParamsE:
[----:B------:R-:W-:Y:S01]  /*0000*/  LDC R1, c[0x0][0x37c] ;  /* 0x0000df00ff017b82 */ /* 0x000fe20000000800 */
[----:B------:R-:W-:Y:S05]  /*0010*/  EXIT ;  /* 0x000000000000794d */ /* 0x000fea0003800000 */
.L_x_4:
        /* <DEDUP_REMOVED lines=14> */
.L_x_13:


//--------------------- .text._ZN7cutlass13device_kernelIN5flash11enable_sm90INS1_16FlashAttnFwdSm90INS1_25CollectiveMainloopFwdSm90ILi2EN4cute5tupleIJNS5_1CILi1EEES8_S8_EEENS6_IJNS7_ILi128EEENS7_ILi224EEESA_EEELi128ENS_12float_e4m3_tEfNS_4arch4Sm90ELb0ELb1ELb0ELb1ELb0ELb1ELb0ELb1ELb1ELb0ELb0ELb0EEENS1_21CollectiveEpilogueFwdINS6_IJSA_SA_SB_EEES9_NS_10bfloat16_tESF_Li256ELb1ELb0ELb0ELb1EEENS1_36VarlenDynamicPersistentTileSchedulerILi128ELi224ELi256ELi128ELb0ELb0ELb1ELb1ELb0ELb1EEEEEEEEEvNT_6ParamsE --------------------------
	.section	.text._ZN7cutlass13device_kernelIN5flash11enable_sm90INS1_16FlashAttnFwdSm90INS1_25CollectiveMainloopFwdSm90ILi2EN4cute5tupleIJNS5_1CILi1EEES8_S8_EEENS6_IJNS7_ILi128EEENS7_ILi224EEESA_EEELi128ENS_12float_e4m3_tEfNS_4arch4Sm90ELb0ELb1ELb0ELb1ELb0ELb1ELb0ELb1ELb1ELb0ELb0ELb0EEENS1_21CollectiveEpilogueFwdINS6_IJSA_SA_SB_EEES9_NS_10bfloat16_tESF_Li256ELb1ELb0ELb0ELb1EEENS1_36VarlenDynamicPersistentTileSchedulerILi128ELi224ELi256ELi128ELb0ELb0ELb1ELb1ELb0ELb1EEEEEEEEEvNT_6ParamsE,"ax",@progbits
	.align	128
.text._ZN7cutlass13device_kernelIN5flash11enable_sm90INS1_16FlashAttnFwdSm90INS1_25CollectiveMainloopFwdSm90ILi2EN4cute5tupleIJNS5_1CILi1EEES8_S8_EEENS6_IJNS7_ILi128EEENS7_ILi224EEESA_EEELi128ENS_12float_e4m3_tEfNS_4arch4Sm90ELb0ELb1ELb0ELb1ELb0ELb1ELb0ELb1ELb1ELb0ELb0ELb0EEENS1_21CollectiveEpilogueFwdINS6_IJSA_SA_SB_EEES9_NS_10bfloat16_tESF_Li256ELb1ELb0ELb0ELb1EEENS1_36VarlenDynamicPersistentTileSchedulerILi128ELi224ELi256ELi128ELb0ELb0ELb1ELb1ELb0ELb1EEEEEEEEEvNT_6ParamsE:
        .type           _ZN7cutlass13device_kernelIN5flash11enable_sm90INS1_16FlashAttnFwdSm90INS1_25CollectiveMainloopFwdSm90ILi2EN4cute5tupleIJNS5_1CILi1EEES8_S8_EEENS6_IJNS7_ILi128EEENS7_ILi224EEESA_EEELi128ENS_12float_e4m3_tEfNS_4arch4Sm90ELb0ELb1ELb0ELb1ELb0ELb1ELb0ELb1ELb1ELb0ELb0ELb0EEENS1_21CollectiveEpilogueFwdINS6_IJSA_SA_SB_EEES9_NS_10bfloat16_tESF_Li256ELb1ELb0ELb0ELb1EEENS1_36VarlenDynamicPersistentTileSchedulerILi128ELi224ELi256ELi128ELb0ELb0ELb1ELb1ELb0ELb1EEEEEEEEEvNT_6ParamsE,@function
        .size           _ZN7cutlass13device_kernelIN5flash11enable_sm90INS1_16FlashAttnFwdSm90INS1_25CollectiveMainloopFwdSm90ILi2EN4cute5tupleIJNS5_1CILi1EEES8_S8_EEENS6_IJNS7_ILi128EEENS7_ILi224EEESA_EEELi128ENS_12float_e4m3_tEfNS_4arch4Sm90ELb0ELb1ELb0ELb1ELb0ELb1ELb0ELb1ELb1ELb0ELb0ELb0EEENS1_21CollectiveEpilogueFwdINS6_IJSA_SA_SB_EEES9_NS_10bfloat16_tESF_Li256ELb1ELb0ELb0ELb1EEENS1_36VarlenDynamicPersistentTileSchedulerILi128ELi224ELi256ELi128ELb0ELb0ELb1ELb1ELb0ELb1EEEEEEEEEvNT_6ParamsE,(.L_x_14 - _ZN7cutlass13device_kernelIN5flash11enable_sm90INS1_16FlashAttnFwdSm90INS1_25CollectiveMainloopFwdSm90ILi2EN4cute5tupleIJNS5_1CILi1EEES8_S8_EEENS6_IJNS7_ILi128EEENS7_ILi224EEESA_EEELi128ENS_12float_e4m3_tEfNS_4arch4Sm90ELb0ELb1ELb0ELb1ELb0ELb1ELb0ELb1ELb1ELb0ELb0ELb0EEENS1_21CollectiveEpilogueFwdINS6_IJSA_SA_SB_EEES9_NS_10bfloat16_tESF_Li256ELb1ELb0ELb0ELb1EEENS1_36VarlenDynamicPersistentTileSchedulerILi128ELi224ELi256ELi128ELb0ELb0ELb1ELb1ELb0ELb1EEEEEEEEEvNT_6ParamsE)
        .other          _ZN7cutlass13device_kernelIN5flash11enable_sm90INS1_16FlashAttnFwdSm90INS1_25CollectiveMainloopFwdSm90ILi2EN4cute5tupleIJNS5_1CILi1EEES8_S8_EEENS6_IJNS7_ILi128EEENS7_ILi224EEESA_EEELi128ENS_12float_e4m3_tEfNS_4arch4Sm90ELb0ELb1ELb0ELb1ELb0ELb1ELb0ELb1ELb1ELb0ELb0ELb0EEENS1_21CollectiveEpilogueFwdINS6_IJSA_SA_SB_EEES9_NS_10bfloat16_tESF_Li256ELb1ELb0ELb0ELb1EEENS1_36VarlenDynamicPersistentTileSchedulerILi128ELi224ELi256ELi128ELb0ELb0ELb1ELb1ELb0ELb1EEEEEEEEEvNT_6ParamsE,@"STO_CUDA_ENTRY STV_DEFAULT"
_ZN7cutlass13device_kernelIN5flash11enable_sm90INS1_16FlashAttnFwdSm90INS1_25CollectiveMainloopFwdSm90ILi2EN4cute5tupleIJNS5_1CILi1EEES8_S8_EEENS6_IJNS7_ILi128EEENS7_ILi224EEESA_EEELi128ENS_12float_e4m3_tEfNS_4arch4Sm90ELb0ELb1ELb0ELb1ELb0ELb1ELb0ELb1ELb1ELb0ELb0ELb0EEENS1_21CollectiveEpilogueFwdINS6_IJSA_SA_SB_EEES9_NS_10bfloat16_tESF_Li256ELb1ELb0ELb0ELb1EEENS1_36VarlenDynamicPersistentTileSchedulerILi128ELi224ELi256ELi128ELb0ELb0ELb1ELb1ELb0ELb1EEEEEEEEEvNT_6ParamsE:
[----:B------:R-:W-:Y:S01]  /*0000*/  LDC R1, c[0x0][0x37c] ;  /* 0x0000df00ff017b82 */ /* 0x000fe20000000800 */
[----:B------:R-:W-:Y:S05]  /*0010*/  EXIT ;  /* 0x000000000000794d */ /* 0x000fea0003800000 */
.L_x_5:
        /* <DEDUP_REMOVED lines=14> */
.L_x_14:


//--------------------- .text._ZN7cutlass13device_kernelIN5flash11enable_sm90INS1_16FlashAttnFwdSm90INS1_25CollectiveMainloopFwdSm90ILi2EN4cute5tupleIJNS5_1CILi1EEES8_S8_EEENS6_IJNS7_ILi128EEENS7_ILi224EEESA_EEELi128ENS_12float_e4m3_tEfNS_4arch4Sm90ELb1ELb0ELb0ELb0ELb0ELb0ELb0ELb1ELb1ELb0ELb0ELb0EEENS1_21CollectiveEpilogueFwdINS6_IJSA_SA_SB_EEES9_NS_10bfloat16_tESF_Li256ELb0ELb0ELb0ELb1EEENS1_30DynamicPersistentTileSchedulerILi256ELi128ELb0ELb0ELb1EEEEEEEEEvNT_6ParamsE --------------------------
	.section	.text._ZN7cutlass13device_kernelIN5flash11enable_sm90INS1_16FlashAttnFwdSm90INS1_25CollectiveMainloopFwdSm90ILi2EN4cute5tupleIJNS5_1CILi1EEES8_S8_EEENS6_IJNS7_ILi128EEENS7_ILi224EEESA_EEELi128ENS_12float_e4m3_tEfNS_4arch4Sm90ELb1ELb0ELb0ELb0ELb0ELb0ELb0ELb1ELb1ELb0ELb0ELb0EEENS1_21CollectiveEpilogueFwdINS6_IJSA_SA_SB_EEES9_NS_10bfloat16_tESF_Li256ELb0ELb0ELb0ELb1EEENS1_30DynamicPersistentTileSchedulerILi256ELi128ELb0ELb0ELb1EEEEEEEEEvNT_6ParamsE,"ax",@progbits
	.align	128
.text._ZN7cutlass13device_kernelIN5flash11enable_sm90INS1_16FlashAttnFwdSm90INS1_25CollectiveMainloopFwdSm90ILi2EN4cute5tupleIJNS5_1CILi1EEES8_S8_EEENS6_IJNS7_ILi128EEENS7_ILi224EEESA_EEELi128ENS_12float_e4m3_tEfNS_4arch4Sm90ELb1ELb0ELb0ELb0ELb0ELb0ELb0ELb1ELb1ELb0ELb0ELb0EEENS1_21CollectiveEpilogueFwdINS6_IJSA_SA_SB_EEES9_NS_10bfloat16_tESF_Li256ELb0ELb0ELb0ELb1EEENS1_30DynamicPersistentTileSchedulerILi256ELi128ELb0ELb0ELb1EEEEEEEEEvNT_6ParamsE:
        .type           _ZN7cutlass13device_kernelIN5flash11enable_sm90INS1_16FlashAttnFwdSm90INS1_25CollectiveMainloopFwdSm90ILi2EN4cute5tupleIJNS5_1CILi1EEES8_S8_EEENS6_IJNS7_ILi128EEENS7_ILi224EEESA_EEELi128ENS_12float_e4m3_tEfNS_4arch4Sm90ELb1ELb0ELb0ELb0ELb0ELb0ELb0ELb1ELb1ELb0ELb0ELb0EEENS1_21CollectiveEpilogueFwdINS6_IJSA_SA_SB_EEES9_NS_10bfloat16_tESF_Li256ELb0ELb0ELb0ELb1EEENS1_30DynamicPersistentTileSchedulerILi256ELi128ELb0ELb0ELb1EEEEEEEEEvNT_6ParamsE,@function
        .size           _ZN7cutlass13device_kernelIN5flash11enable_sm90INS1_16FlashAttnFwdSm90INS1_25CollectiveMainloopFwdSm90ILi2EN4cute5tupleIJNS5_1CILi1EEES8_S8_EEENS6_IJNS7_ILi128EEENS7_ILi224EEESA_EEELi128ENS_12float_e4m3_tEfNS_4arch4Sm90ELb1ELb0ELb0ELb0ELb0ELb0ELb0ELb1ELb1ELb0ELb0ELb0EEENS1_21CollectiveEpilogueFwdINS6_IJSA_SA_SB_EEES9_NS_10bfloat16_tESF_Li256ELb0ELb0ELb0ELb1EEENS1_30DynamicPersistentTileSchedulerILi256ELi128ELb0ELb0ELb1EEEEEEEEEvNT_6ParamsE,(.L_x_15 - _ZN7cutlass13device_kernelIN5flash11enable_sm90INS1_16FlashAttnFwdSm90INS1_25CollectiveMainloopFwdSm90ILi2EN4cute5tupleIJNS5_1CILi1EEES8_S8_EEENS6_IJNS7_ILi128EEENS7_ILi224EEESA_EEELi128ENS_12float_e4m3_tEfNS_4arch4Sm90ELb1ELb0ELb0ELb0ELb0ELb0ELb0ELb1ELb1ELb0ELb0ELb0EEENS1_21CollectiveEpilogueFwdINS6_IJSA_SA_SB_EEES9_NS_10bfloat16_tESF_Li256ELb0ELb0ELb0ELb1EEENS1_30DynamicPersistentTileSchedulerILi256ELi128ELb0ELb0ELb1EEEEEEEEEvNT_6ParamsE)
        .other          _ZN7cutlass13device_kernelIN5flash11enable_sm90INS1_16FlashAttnFwdSm90INS1_25CollectiveMainloopFwdSm90ILi2EN4cute5tupleIJNS5_1CILi1EEES8_S8_EEENS6_IJNS7_ILi128EEENS7_ILi224EEESA_EEELi128ENS_12float_e4m3_tEfNS_4arch4Sm90ELb1ELb0ELb0ELb0ELb0ELb0ELb0ELb1ELb1ELb0ELb0ELb0EEENS1_21CollectiveEpilogueFwdINS6_IJSA_SA_SB_EEES9_NS_10bfloat16_tESF_Li256ELb0ELb0ELb0ELb1EEENS1_30DynamicPersistentTileSchedulerILi256ELi128ELb0ELb0ELb1EEEEEEEEEvNT_6ParamsE,@"STO_CUDA_ENTRY STV_DEFAULT"
_ZN7cutlass13device_kernelIN5flash11enable_sm90INS1_16FlashAttnFwdSm90INS1_25CollectiveMainloopFwdSm90ILi2EN4cute5tupleIJNS5_1CILi1EEES8_S8_EEENS6_IJNS7_ILi128EEENS7_ILi224EEESA_EEELi128ENS_12float_e4m3_tEfNS_4arch4Sm90ELb1ELb0ELb0ELb0ELb0ELb0ELb0ELb1ELb1ELb0ELb0ELb0EEENS1_21CollectiveEpilogueFwdINS6_IJSA_SA_SB_EEES9_NS_10bfloat16_tESF_Li256ELb0ELb0ELb0ELb1EEENS1_30DynamicPersistentTileSchedulerILi256ELi128ELb0ELb0ELb1EEEEEEEEEvNT_6ParamsE:
[----:B------:R-:W-:Y:S01]  /*0000*/  LDC R1, c[0x0][0x37c] ;  /* 0x0000df00ff017b82 */ /* 0x000fe20000000800 */
[----:B------:R-:W-:Y:S05]  /*0010*/  EXIT ;  /* 0x000000000000794d */ /* 0x000fea0003800000 */
.L_x_6:
        /* <DEDUP_REMOVED lines=14> */
.L_x_15:


//--------------------- .text._ZN7cutlass13device_kernelIN5flash11enable_sm90INS1_16FlashAttnFwdSm90INS1_25CollectiveMainloopFwdSm90ILi2EN4cute5tupleIJNS5_1CILi1EEES8_S8_EEENS6_IJNS7_ILi128EEENS7_ILi224EEESA_EEELi128ENS_12float_e4m3_tEfNS_4arch4Sm90ELb1ELb0ELb0ELb1ELb0ELb0ELb0ELb1ELb1ELb0ELb0ELb0EEENS1_21CollectiveEpilogueFwdINS6_IJSA_SA_SB_EEES9_NS_10bfloat16_tESF_Li256ELb1ELb0ELb0ELb1EEENS1_36VarlenDynamicPersistentTileSchedulerILi128ELi224ELi256ELi128ELb0ELb0ELb1ELb1ELb1ELb1EEEEEEEEEvNT_6ParamsE --------------------------
	.section	.text._ZN7cutlass13device_kernelIN5flash11enable_sm90INS1_16FlashAttnFwdSm90INS1_25CollectiveMainloopFwdSm90ILi2EN4cute5tupleIJNS5_1CILi1EEES8_S8_EEENS6_IJNS7_ILi128EEENS7_ILi224EEESA_EEELi128ENS_12float_e4m3_tEfNS_4arch4Sm90ELb1ELb0ELb0ELb1ELb0ELb0ELb0ELb1ELb1ELb0ELb0ELb0EEENS1_21CollectiveEpilogueFwdINS6_IJSA_SA_SB_EEES9_NS_10bfloat16_tESF_Li256ELb1ELb0ELb0ELb1EEENS1_36VarlenDynamicPersistentTileSchedulerILi128ELi224ELi256ELi128ELb0ELb0ELb1ELb1ELb1ELb1EEEEEEEEEvNT_6ParamsE,"ax",@progbits
	.align	128
.text._ZN7cutlass13device_kernelIN5flash11enable_sm90INS1_16FlashAttnFwdSm90INS1_25CollectiveMainloopFwdSm90ILi2EN4cute5tupleIJNS5_1CILi1EEES8_S8_EEENS6_IJNS7_ILi128EEENS7_ILi224EEESA_EEELi128ENS_12float_e4m3_tEfNS_4arch4Sm90ELb1ELb0ELb0ELb1ELb0ELb0ELb0ELb1ELb1ELb0ELb0ELb0EEENS1_21CollectiveEpilogueFwdINS6_IJSA_SA_SB_EEES9_NS_10bfloat16_tESF_Li256ELb1ELb0ELb0ELb1EEENS1_36VarlenDynamicPersistentTileSchedulerILi128ELi224ELi256ELi128ELb0ELb0ELb1ELb1ELb1ELb1EEEEEEEEEvNT_6ParamsE:
        .type           _ZN7cutlass13device_kernelIN5flash11enable_sm90INS1_16FlashAttnFwdSm90INS1_25CollectiveMainloopFwdSm90ILi2EN4cute5tupleIJNS5_1CILi1EEES8_S8_EEENS6_IJNS7_ILi128EEENS7_ILi224EEESA_EEELi128ENS_12float_e4m3_tEfNS_4arch4Sm90ELb1ELb0ELb0ELb1ELb0ELb0ELb0ELb1ELb1ELb0ELb0ELb0EEENS1_21CollectiveEpilogueFwdINS6_IJSA_SA_SB_EEES9_NS_10bfloat16_tESF_Li256ELb1ELb0ELb0ELb1EEENS1_36VarlenDynamicPersistentTileSchedulerILi128ELi224ELi256ELi128ELb0ELb0ELb1ELb1ELb1ELb1EEEEEEEEEvNT_6ParamsE,@function
        .size           _ZN7cutlass13device_kernelIN5flash11enable_sm90INS1_16FlashAttnFwdSm90INS1_25CollectiveMainloopFwdSm90ILi2EN4cute5tupleIJNS5_1CILi1EEES8_S8_EEENS6_IJNS7_ILi128EEENS7_ILi224EEESA_EEELi128ENS_12float_e4m3_tEfNS_4arch4Sm90ELb1ELb0ELb0ELb1ELb0ELb0ELb0ELb1ELb1ELb0ELb0ELb0EEENS1_21CollectiveEpilogueFwdINS6_IJSA_SA_SB_EEES9_NS_10bfloat16_tESF_Li256ELb1ELb0ELb0ELb1EEENS1_36VarlenDynamicPersistentTileSchedulerILi128ELi224ELi256ELi128ELb0ELb0ELb1ELb1ELb1ELb1EEEEEEEEEvNT_6ParamsE,(.L_x_16 - _ZN7cutlass13device_kernelIN5flash11enable_sm90INS1_16FlashAttnFwdSm90INS1_25CollectiveMainloopFwdSm90ILi2EN4cute5tupleIJNS5_1CILi1EEES8_S8_EEENS6_IJNS7_ILi128EEENS7_ILi224EEESA_EEELi128ENS_12float_e4m3_tEfNS_4arch4Sm90ELb1ELb0ELb0ELb1ELb0ELb0ELb0ELb1ELb1ELb0ELb0ELb0EEENS1_21CollectiveEpilogueFwdINS6_IJSA_SA_SB_EEES9_NS_10bfloat16_tESF_Li256ELb1ELb0ELb0ELb1EEENS1_36VarlenDynamicPersistentTileSchedulerILi128ELi224ELi256ELi128ELb0ELb0ELb1ELb1ELb1ELb1EEEEEEEEEvNT_6ParamsE)
        .other          _ZN7cutlass13device_kernelIN5flash11enable_sm90INS1_16FlashAttnFwdSm90INS1_25CollectiveMainloopFwdSm90ILi2EN4cute5tupleIJNS5_1CILi1EEES8_S8_EEENS6_IJNS7_ILi128EEENS7_ILi224EEESA_EEELi128ENS_12float_e4m3_tEfNS_4arch4Sm90ELb1ELb0ELb0ELb1ELb0ELb0ELb0ELb1ELb1ELb0ELb0ELb0EEENS1_21CollectiveEpilogueFwdINS6_IJSA_SA_SB_EEES9_NS_10bfloat16_tESF_Li256ELb1ELb0ELb0ELb1EEENS1_36VarlenDynamicPersistentTileSchedulerILi128ELi224ELi256ELi128ELb0ELb0ELb1ELb1ELb1ELb1EEEEEEEEEvNT_6ParamsE,@"STO_CUDA_ENTRY STV_DEFAULT"
_ZN7cutlass13device_kernelIN5flash11enable_sm90INS1_16FlashAttnFwdSm90INS1_25CollectiveMainloopFwdSm90ILi2EN4cute5tupleIJNS5_1CILi1EEES8_S8_EEENS6_IJNS7_ILi128EEENS7_ILi224EEESA_EEELi128ENS_12float_e4m3_tEfNS_4arch4Sm90ELb1ELb0ELb0ELb1ELb0ELb0ELb0ELb1ELb1ELb0ELb0ELb0EEENS1_21CollectiveEpilogueFwdINS6_IJSA_SA_SB_EEES9_NS_10bfloat16_tESF_Li256ELb1ELb0ELb0ELb1EEENS1_36VarlenDynamicPersistentTileSchedulerILi128ELi224ELi256ELi128ELb0ELb0ELb1ELb1ELb1ELb1EEEEEEEEEvNT_6ParamsE:
[----:B------:R-:W-:Y:S01]  /*0000*/  LDC R1, c[0x0][0x37c] ;  /* 0x0000df00ff017b82 */ /* 0x000fe20000000800 */
[----:B------:R-:W-:Y:S05]  /*0010*/  EXIT ;  /* 0x000000000000794d */ /* 0x000fea0003800000 */
.L_x_7:
        /* <DEDUP_REMOVED lines=14> */
.L_x_16:


//--------------------- .text._ZN7cutlass13device_kernelIN5flash11enable_sm90INS1_16FlashAttnFwdSm90INS1_25CollectiveMainloopFwdSm90ILi2EN4cute5tupleIJNS5_1CILi1EEES8_S8_EEENS6_IJNS7_ILi128EEENS7_ILi224EEESA_EEELi128ENS_12float_e4m3_tEfNS_4arch4Sm90ELb1ELb0ELb0ELb1ELb0ELb1ELb0ELb1ELb1ELb0ELb0ELb0EEENS1_21CollectiveEpilogueFwdINS6_IJSA_SA_SB_EEES9_NS_10bfloat16_tESF_Li256ELb1ELb0ELb0ELb1EEENS1_36VarlenDynamicPersistentTileSchedulerILi128ELi224ELi256ELi128ELb0ELb0ELb1ELb1ELb1ELb1EEEEEEEEEvNT_6ParamsE --------------------------
	.section	.text._ZN7cutlass13device_kernelIN5flash11enable_sm90INS1_16FlashAttnFwdSm90INS1_25CollectiveMainloopFwdSm90ILi2EN4cute5tupleIJNS5_1CILi1EEES8_S8_EEENS6_IJNS7_ILi128EEENS7_ILi224EEESA_EEELi128ENS_12float_e4m3_tEfNS_4arch4Sm90ELb1ELb0ELb0ELb1ELb0ELb1ELb0ELb1ELb1ELb0ELb0ELb0EEENS1_21CollectiveEpilogueFwdINS6_IJSA_SA_SB_EEES9_NS_10bfloat16_tESF_Li256ELb1ELb0ELb0ELb1EEENS1_36VarlenDynamicPersistentTileSchedulerILi128ELi224ELi256ELi128ELb0ELb0ELb1ELb1ELb1ELb1EEEEEEEEEvNT_6ParamsE,"ax",@progbits
	.align	128
.text._ZN7cutlass13device_kernelIN5flash11enable_sm90INS1_16FlashAttnFwdSm90INS1_25CollectiveMainloopFwdSm90ILi2EN4cute5tupleIJNS5_1CILi1EEES8_S8_EEENS6_IJNS7_ILi128EEENS7_ILi224EEESA_EEELi128ENS_12float_e4m3_tEfNS_4arch4Sm90ELb1ELb0ELb0ELb1ELb0ELb1ELb0ELb1ELb1ELb0ELb0ELb0EEENS1_21CollectiveEpilogueFwdINS6_IJSA_SA_SB_EEES9_NS_10bfloat16_tESF_Li256ELb1ELb0ELb0ELb1EEENS1_36VarlenDynamicPersistentTileSchedulerILi128ELi224ELi256ELi128ELb0ELb0ELb1ELb1ELb1ELb1EEEEEEEEEvNT_6ParamsE:
        .type           _ZN7cutlass13device_kernelIN5flash11enable_sm90INS1_16FlashAttnFwdSm90INS1_25CollectiveMainloopFwdSm90ILi2EN4cute5tupleIJNS5_1CILi1EEES8_S8_EEENS6_IJNS7_ILi128EEENS7_ILi224EEESA_EEELi128ENS_12float_e4m3_tEfNS_4arch4Sm90ELb1ELb0ELb0ELb1ELb0ELb1ELb0ELb1ELb1ELb0ELb0ELb0EEENS1_21CollectiveEpilogueFwdINS6_IJSA_SA_SB_EEES9_NS_10bfloat16_tESF_Li256ELb1ELb0ELb0ELb1EEENS1_36VarlenDynamicPersistentTileSchedulerILi128ELi224ELi256ELi128ELb0ELb0ELb1ELb1ELb1ELb1EEEEEEEEEvNT_6ParamsE,@function
        .size           _ZN7cutlass13device_kernelIN5flash11enable_sm90INS1_16FlashAttnFwdSm90INS1_25CollectiveMainloopFwdSm90ILi2EN4cute5tupleIJNS5_1CILi1EEES8_S8_EEENS6_IJNS7_ILi128EEENS7_ILi224EEESA_EEELi128ENS_12float_e4m3_tEfNS_4arch4Sm90ELb1ELb0ELb0ELb1ELb0ELb1ELb0ELb1ELb1ELb0ELb0ELb0EEENS1_21CollectiveEpilogueFwdINS6_IJSA_SA_SB_EEES9_NS_10bfloat16_tESF_Li256ELb1ELb0ELb0ELb1EEENS1_36VarlenDynamicPersistentTileSchedulerILi128ELi224ELi256ELi128ELb0ELb0ELb1ELb1ELb1ELb1EEEEEEEEEvNT_6ParamsE,(.L_x_17 - _ZN7cutlass13device_kernelIN5flash11enable_sm90INS1_16FlashAttnFwdSm90INS1_25CollectiveMainloopFwdSm90ILi2EN4cute5tupleIJNS5_1CILi1EEES8_S8_EEENS6_IJNS7_ILi128EEENS7_ILi224EEESA_EEELi128ENS_12float_e4m3_tEfNS_4arch4Sm90ELb1ELb0ELb0ELb1ELb0ELb1ELb0ELb1ELb1ELb0ELb0ELb0EEENS1_21CollectiveEpilogueFwdINS6_IJSA_SA_SB_EEES9_NS_10bfloat16_tESF_Li256ELb1ELb0ELb0ELb1EEENS1_36VarlenDynamicPersistentTileSchedulerILi128ELi224ELi256ELi128ELb0ELb0ELb1ELb1ELb1ELb1EEEEEEEEEvNT_6ParamsE)
        .other          _ZN7cutlass13device_kernelIN5flash11enable_sm90INS1_16FlashAttnFwdSm90INS1_25CollectiveMainloopFwdSm90ILi2EN4cute5tupleIJNS5_1CILi1EEES8_S8_EEENS6_IJNS7_ILi128EEENS7_ILi224EEESA_EEELi128ENS_12float_e4m3_tEfNS_4arch4Sm90ELb1ELb0ELb0ELb1ELb0ELb1ELb0ELb1ELb1ELb0ELb0ELb0EEENS1_21CollectiveEpilogueFwdINS6_IJSA_SA_SB_EEES9_NS_10bfloat16_tESF_Li256ELb1ELb0ELb0ELb1EEENS1_36VarlenDynamicPersistentTileSchedulerILi128ELi224ELi256ELi128ELb0ELb0ELb1ELb1ELb1ELb1EEEEEEEEEvNT_6ParamsE,@"STO_CUDA_ENTRY STV_DEFAULT"
_ZN7cutlass13device_kernelIN5flash11enable_sm90INS1_16FlashAttnFwdSm90INS1_25CollectiveMainloopFwdSm90ILi2EN4cute5tupleIJNS5_1CILi1EEES8_S8_EEENS6_IJNS7_ILi128EEENS7_ILi224EEESA_EEELi128ENS_12float_e4m3_tEfNS_4arch4Sm90ELb1ELb0ELb0ELb1ELb0ELb1ELb0ELb1ELb1ELb0ELb0ELb0EEENS1_21CollectiveEpilogueFwdINS6_IJSA_SA_SB_EEES9_NS_10bfloat16_tESF_Li256ELb1ELb0ELb0ELb1EEENS1_36VarlenDynamicPersistentTileSchedulerILi128ELi224ELi256ELi128ELb0ELb0ELb1ELb1ELb1ELb1EEEEEEEEEvNT_6ParamsE:
[----:B------:R-:W-:Y:S01]  /*0000*/  LDC R1, c[0x0][0x37c] ;  /* 0x0000df00ff017b82 */ /* 0x000fe20000000800 */
[----:B------:R-:W-:Y:S05]  /*0010*/  EXIT ;  /* 0x000000000000794d */ /* 0x000fea0003800000 */
.L_x_8:
        /* <DEDUP_REMOVED lines=14> */
.L_x_17:


//--------------------- .nv.shared.reserved.0     --------------------------
	.section	.nv.shared.reserved.0,"aw",@nobits
	.weak		__nv_reservedSMEM_offset_0_alias
	.size		__nv_reservedSMEM_offset_0_alias, 0, 64
	.other		__nv_reservedSMEM_offset_0_alias,@"STO_CUDA_RESERVED_SHARED STV_DEFAULT"
__nv_reservedSMEM_offset_0_alias:
	.zero		0
	.zero		64


//--------------------- .nv.global                --------------------------
	.section	.nv.global,"aw",@nobits
.nv.global:
	.type		_ZN66_INTERNAL_c361ca79_30_flash_fwd_hdim128_e4m3_sm90_cu_f3e6f9ee_29724cute1_E,@object
	.size		_ZN66_INTERNAL_c361ca79_30_flash_fwd_hdim128_e4m3_sm90_cu_f3e6f9ee_29724cute1_E,(_ZN66_INTERNAL_c361ca79_30_flash_fwd_hdim128_e4m3_sm90_cu_f3e6f9ee_29724cuda3std3__45__cpo6cbeginE - _ZN66_INTERNAL_c361ca79_30_flash_fwd_hdim128_e4m3_sm90_cu_f3e6f9ee_29724cute1_E)
_ZN66_INTERNAL_c361ca79_30_flash_fwd_hdim128_e4m3_sm90_cu_f3e6f9ee_29724cute1_E:
	.zero		1
	.type		_ZN66_INTERNAL_c361ca79_30_flash_fwd_hdim128_e4m3_sm90_cu_f3e6f9ee_29724cuda3std3__45__cpo6cbeginE,@object
	.size		_ZN66_INTERNAL_c361ca79_30_flash_fwd_hdim128_e4m3_sm90_cu_f3e6f9ee_29724cuda3std3__45__cpo6cbeginE,(_ZN66_INTERNAL_c361ca79_30_flash_fwd_hdim128_e4m3_sm90_cu_f3e6f9ee_29724cuda3std3__48in_placeE - _ZN66_INTERNAL_c361ca79_30_flash_fwd_hdim128_e4m3_sm90_cu_f3e6f9ee_29724cuda3std3__45__cpo6cbeginE)
_ZN66_INTERNAL_c361ca79_30_flash_fwd_hdim128_e4m3_sm90_cu_f3e6f9ee_29724cuda3std3__45__cpo6cbeginE:
	.zero		1
	.type		_ZN66_INTERNAL_c361ca79_30_flash_fwd_hdim128_e4m3_sm90_cu_f3e6f9ee_29724cuda3std3__48in_placeE,@object
	.size		_ZN66_INTERNAL_c361ca79_30_flash_fwd_hdim128_e4m3_sm90_cu_f3e6f9ee_29724cuda3std3__48in_placeE,(_ZN66_INTERNAL_c361ca79_30_flash_fwd_hdim128_e4m3_sm90_cu_f3e6f9ee_29724cuda3std6ranges3__45__cpo9iter_moveE - _ZN66_INTERNAL_c361ca79_30_flash_fwd_hdim128_e4m3_sm90_cu_f3e6f9ee_29724cuda3std3__48in_placeE)
_ZN66_INTERNAL_c361ca79_30_flash_fwd_hdim128_e4m3_sm90_cu_f3e6f9ee_29724cuda3std3__48in_placeE:
	.zero		1
	.type		_ZN66_INTERNAL_c361ca79_30_flash_fwd_hdim128_e4m3_sm90_cu_f3e6f9ee_29724cuda3std6ranges3__45__cpo9iter_moveE,@object
	.size		_ZN66_INTERNAL_c361ca79_30_flash_fwd_hdim128_e4m3_sm90_cu_f3e6f9ee_29724cuda3std6ranges3__45__cpo9iter_moveE,(_ZN66_INTERNAL_c361ca79_30_flash_fwd_hdim128_e4m3_sm90_cu_f3e6f9ee_29724cuda3std3__45__cpo5beginE - _ZN66_INTERNAL_c361ca79_30_flash_fwd_hdim128_e4m3_sm90_cu_f3e6f9ee_29724cuda3std6ranges3__45__cpo9iter_moveE)
_ZN66_INTERNAL_c361ca79_30_flash_fwd_hdim128_e4m3_sm90_cu_f3e6f9ee_29724cuda3std6ranges3__45__cpo9iter_moveE:
	.zero		1
	.type		_ZN66_INTERNAL_c361ca79_30_flash_fwd_hdim128_e4m3_sm90_cu_f3e6f9ee_29724cuda3std3__45__cpo5beginE,@object
	.size		_ZN66_INTERNAL_c361ca79_30_flash_fwd_hdim128_e4m3_sm90_cu_f3e6f9ee_29724cuda3std3__45__cpo5beginE,(_ZN66_INTERNAL_c361ca79_30_flash_fwd_hdim128_e4m3_sm90_cu_f3e6f9ee_29724cuda3std3__468_GLOBAL__N__c361ca79_30_flash_fwd_hdim128_e4m3_sm90_cu_f3e6f9ee_29726ignoreE - _ZN66_INTERNAL_c361ca79_30_flash_fwd_hdim128_e4m3_sm90_cu_f3e6f9ee_29724cuda3std3__45__cpo5beginE)
_ZN66_INTERNAL_c361ca79_30_flash_fwd_hdim128_e4m3_sm90_cu_f3e6f9ee_29724cuda3std3__45__cpo5beginE:
	.zero		1
	.type		_ZN66_INTERNAL_c361ca79_30_flash_fwd_hdim128_e4m3_sm90_cu_f3e6f9ee_29724cuda3std3__468_GLOBAL__N__c361ca79_30_flash_fwd_hdim128_e4m3_sm90_cu_f3e6f9ee_29726ignoreE,@object
	.size		_ZN66_INTERNAL_c361ca79_30_flash_fwd_hdim128_e4m3_sm90_cu_f3e6f9ee_29724cuda3std3__468_GLOBAL__N__c361ca79_30_flash_fwd_hdim128_e4m3_sm90_cu_f3e6f9ee_29726ignoreE,(_ZN66_INTERNAL_c361ca79_30_flash_fwd_hdim128_e4m3_sm90_cu_f3e6f9ee_29724cute7productE - _ZN66_INTERNAL_c361ca79_30_flash_fwd_hdim128_e4m3_sm90_cu_f3e6f9ee_29724cuda3std3__468_GLOBAL__N__c361ca79_30_flash_fwd_hdim128_e4m3_sm90_cu_f3e6f9ee_29726ignoreE)
_ZN66_INTERNAL_c361ca79_30_flash_fwd_hdim128_e4m3_sm90_cu_f3e6f9ee_29724cuda3std3__468_GLOBAL__N__c361ca79_30_flash_fwd_hdim128_e4m3_sm90_cu_f3e6f9ee_29726ignoreE:
	.zero		1
	.type		_ZN66_INTERNAL_c361ca79_30_flash_fwd_hdim128_e4m3_sm90_cu_f3e6f9ee_29724cute7productE,@object
	.size		_ZN66_INTERNAL_c361ca79_30_flash_fwd_hdim128_e4m3_sm90_cu_f3e6f9ee_29724cute7productE,(_ZN66_INTERNAL_c361ca79_30_flash_fwd_hdim128_e4m3_sm90_cu_f3e6f9ee_29724cuda3std3__45__cpo3endE - _ZN66_INTERNAL_c361ca79_30_flash_fwd_hdim128_e4m3_sm90_cu_f3e6f9ee_29724cute7productE)
_ZN66_INTERNAL_c361ca79_30_flash_fwd_hdim128_e4m3_sm90_cu_f3e6f9ee_29724cute7productE:
	.zero		1
	.type		_ZN66_INTERNAL_c361ca79_30_flash_fwd_hdim128_e4m3_sm90_cu_f3e6f9ee_29724cuda3std3__45__cpo3endE,@object
	.size		_ZN66_INTERNAL_c361ca79_30_flash_fwd_hdim128_e4m3_sm90_cu_f3e6f9ee_29724cuda3std3__45__cpo3endE,(_ZN66_INTERNAL_c361ca79_30_flash_fwd_hdim128_e4m3_sm90_cu_f3e6f9ee_29724cuda3std3__419piecewise_constructE - _ZN66_INTERNAL_c361ca79_30_flash_fwd_hdim128_e4m3_sm90_cu_f3e6f9ee_29724cuda3std3__45__cpo3endE)
_ZN66_INTERNAL_c361ca79_30_flash_fwd_hdim128_e4m3_sm90_cu_f3e6f9ee_29724cuda3std3__45__cpo3endE:
	.zero		1
	.type		_ZN66_INTERNAL_c361ca79_30_flash_fwd_hdim128_e4m3_sm90_cu_f3e6f9ee_29724cuda3std3__419piecewise_constructE,@object
	.size		_ZN66_INTERNAL_c361ca79_30_flash_fwd_hdim128_e4m3_sm90_cu_f3e6f9ee_29724cuda3std3__419piecewise_constructE,(_ZN66_INTERNAL_c361ca79_30_flash_fwd_hdim128_e4m3_sm90_cu_f3e6f9ee_29724cuda3std3__45__cpo4cendE - _ZN66_INTERNAL_c361ca79_30_flash_fwd_hdim128_e4m3_sm90_cu_f3e6f9ee_29724cuda3std3__419piecewise_constructE)
_ZN66_INTERNAL_c361ca79_30_flash_fwd_hdim128_e4m3_sm90_cu_f3e6f9ee_29724cuda3std3__419piecewise_constructE:
	.zero		1
	.type		_ZN66_INTERNAL_c361ca79_30_flash_fwd_hdim128_e4m3_sm90_cu_f3e6f9ee_29724cuda3std3__45__cpo4cendE,@object
	.size		_ZN66_INTERNAL_c361ca79_30_flash_fwd_hdim128_e4m3_sm90_cu_f3e6f9ee_29724cuda3std3__45__cpo4cendE,(_ZN66_INTERNAL_c361ca79_30_flash_fwd_hdim128_e4m3_sm90_cu_f3e6f9ee_29724cuda3std6ranges3__45__cpo4swapE - _ZN66_INTERNAL_c361ca79_30_flash_fwd_hdim128_e4m3_sm90_cu_f3e6f9ee_29724cuda3std3__45__cpo4cendE)
_ZN66_INTERNAL_c361ca79_30_flash_fwd_hdim128_e4m3_sm90_cu_f3e6f9ee_29724cuda3std3__45__cpo4cendE:
	.zero		1
	.type		_ZN66_INTERNAL_c361ca79_30_flash_fwd_hdim128_e4m3_sm90_cu_f3e6f9ee_29724cuda3std6ranges3__45__cpo4swapE,@object
	.size		_ZN66_INTERNAL_c361ca79_30_flash_fwd_hdim128_e4m3_sm90_cu_f3e6f9ee_29724cuda3std6ranges3__45__cpo4swapE,(.L_7 - _ZN66_INTERNAL_c361ca79_30_flash_fwd_hdim128_e4m3_sm90_cu_f3e6f9ee_29724cuda3std6ranges3__45__cpo4swapE)
_ZN66_INTERNAL_c361ca79_30_flash_fwd_hdim128_e4m3_sm90_cu_f3e6f9ee_29724cuda3std6ranges3__45__cpo4swapE:
	.zero		1
.L_7:


//--------------------- .nv.constant0._ZN7cutlass13device_kernelIN5flash11enable_sm90INS1_16FlashAttnFwdSm90INS1_25CollectiveMainloopFwdSm90ILi2EN4cute5tupleIJNS5_1CILi1EEES8_S8_EEENS6_IJNS7_ILi128EEENS7_ILi224EEESA_EEELi128ENS_12float_e4m3_tEfNS_4arch4Sm90ELb0ELb0ELb0ELb0ELb0ELb0ELb0ELb1ELb1ELb0ELb0ELb0EEENS1_21CollectiveEpilogueFwdINS6_IJSA_SA_SB_EEES9_NS_10bfloat16_tESF_Li256ELb0ELb0ELb0ELb1EEENS1_29StaticPersistentTileSchedulerILb0EEEEEEEEEvNT_6ParamsE --------------------------
	.section	.nv.constant0._ZN7cutlass13device_kernelIN5flash11enable_sm90INS1_16FlashAttnFwdSm90INS1_25CollectiveMainloopFwdSm90ILi2EN4cute5tupleIJNS5_1CILi1EEES8_S8_EEENS6_IJNS7_ILi128EEENS7_ILi224EEESA_EEELi128ENS_12float_e4m3_tEfNS_4arch4Sm90ELb0ELb0ELb0ELb0ELb0ELb0ELb0ELb1ELb1ELb0ELb0ELb0EEENS1_21CollectiveEpilogueFwdINS6_IJSA_SA_SB_EEES9_NS_10bfloat16_tESF_Li256ELb0ELb0ELb0ELb1EEENS1_29StaticPersistentTileSchedulerILb0EEEEEEEEEvNT_6ParamsE,"a",@progbits
	.sectionflags	@""
	.align	4
.nv.constant0._ZN7cutlass13device_kernelIN5flash11enable_sm90INS1_16FlashAttnFwdSm90INS1_25CollectiveMainloopFwdSm90ILi2EN4cute5tupleIJNS5_1CILi1EEES8_S8_EEENS6_IJNS7_ILi128EEENS7_ILi224EEESA_EEELi128ENS_12float_e4m3_tEfNS_4arch4Sm90ELb0ELb0ELb0ELb0ELb0ELb0ELb0ELb1ELb1ELb0ELb0ELb0EEENS1_21CollectiveEpilogueFwdINS6_IJSA_SA_SB_EEES9_NS_10bfloat16_tESF_Li256ELb0ELb0ELb0ELb1EEENS1_29StaticPersistentTileSchedulerILb0EEEEEEEEEvNT_6ParamsE:
	.zero		3840


//--------------------- .nv.constant0._ZN7cutlass13device_kernelIN5flash11enable_sm90INS1_16FlashAttnFwdSm90INS1_25CollectiveMainloopFwdSm90ILi2EN4cute5tupleIJNS5_1CILi1EEES8_S8_EEENS6_IJNS7_ILi128EEENS7_ILi224EEESA_EEELi128ENS_12float_e4m3_tEfNS_4arch4Sm90ELb0ELb0ELb0ELb1ELb0ELb0ELb0ELb1ELb1ELb0ELb0ELb0EEENS1_21CollectiveEpilogueFwdINS6_IJSA_SA_SB_EEES9_NS_10bfloat16_tESF_Li256ELb1ELb0ELb0ELb1EEENS1_36VarlenDynamicPersistentTileSchedulerILi128ELi224ELi256ELi128ELb0ELb0ELb1ELb0ELb1ELb1EEEEEEEEEvNT_6ParamsE --------------------------
	.section	.nv.constant0._ZN7cutlass13device_kernelIN5flash11enable_sm90INS1_16FlashAttnFwdSm90INS1_25CollectiveMainloopFwdSm90ILi2EN4cute5tupleIJNS5_1CILi1EEES8_S8_EEENS6_IJNS7_ILi128EEENS7_ILi224EEESA_EEELi128ENS_12float_e4m3_tEfNS_4arch4Sm90ELb0ELb0ELb0ELb1ELb0ELb0ELb0ELb1ELb1ELb0ELb0ELb0EEENS1_21CollectiveEpilogueFwdINS6_IJSA_SA_SB_EEES9_NS_10bfloat16_tESF_Li256ELb1ELb0ELb0ELb1EEENS1_36VarlenDynamicPersistentTileSchedulerILi128ELi224ELi256ELi128ELb0ELb0ELb1ELb0ELb1ELb1EEEEEEEEEvNT_6ParamsE,"a",@progbits
	.sectionflags	@""
	.align	4
.nv.constant0._ZN7cutlass13device_kernelIN5flash11enable_sm90INS1_16FlashAttnFwdSm90INS1_25CollectiveMainloopFwdSm90ILi2EN4cute5tupleIJNS5_1CILi1EEES8_S8_EEENS6_IJNS7_ILi128EEENS7_ILi224EEESA_EEELi128ENS_12float_e4m3_tEfNS_4arch4Sm90ELb0ELb0ELb0ELb1ELb0ELb0ELb0ELb1ELb1ELb0ELb0ELb0EEENS1_21CollectiveEpilogueFwdINS6_IJSA_SA_SB_EEES9_NS_10bfloat16_tESF_Li256ELb1ELb0ELb0ELb1EEENS1_36VarlenDynamicPersistentTileSchedulerILi128ELi224ELi256ELi128ELb0ELb0ELb1ELb0ELb1ELb1EEEEEEEEEvNT_6ParamsE:
	.zero		3456


//--------------------- .nv.constant0._ZN7cutlass13device_kernelIN5flash11enable_sm90INS1_16FlashAttnFwdSm90INS1_25CollectiveMainloopFwdSm90ILi2EN4cute5tupleIJNS5_1CILi1EEES8_S8_EEENS6_IJNS7_ILi128EEENS7_ILi224EEESA_EEELi128ENS_12float_e4m3_tEfNS_4arch4Sm90ELb0ELb0ELb0ELb1ELb0ELb1ELb0ELb1ELb1ELb0ELb0ELb0EEENS1_21CollectiveEpilogueFwdINS6_IJSA_SA_SB_EEES9_NS_10bfloat16_tESF_Li256ELb1ELb0ELb0ELb1EEENS1_36VarlenDynamicPersistentTileSchedulerILi128ELi224ELi256ELi128ELb0ELb0ELb1ELb0ELb1ELb1EEEEEEEEEvNT_6ParamsE --------------------------
	.section	.nv.constant0._ZN7cutlass13device_kernelIN5flash11enable_sm90INS1_16FlashAttnFwdSm90INS1_25CollectiveMainloopFwdSm90ILi2EN4cute5tupleIJNS5_1CILi1EEES8_S8_EEENS6_IJNS7_ILi128EEENS7_ILi224EEESA_EEELi128ENS_12float_e4m3_tEfNS_4arch4Sm90ELb0ELb0ELb0ELb1ELb0ELb1ELb0ELb1ELb1ELb0ELb0ELb0EEENS1_21CollectiveEpilogueFwdINS6_IJSA_SA_SB_EEES9_NS_10bfloat16_tESF_Li256ELb1ELb0ELb0ELb1EEENS1_36VarlenDynamicPersistentTileSchedulerILi128ELi224ELi256ELi128ELb0ELb0ELb1ELb0ELb1ELb1EEEEEEEEEvNT_6ParamsE,"a",@progbits
	.sectionflags	@""
	.align	4
.nv.constant0._ZN7cutlass13device_kernelIN5flash11enable_sm90INS1_16FlashAttnFwdSm90INS1_25CollectiveMainloopFwdSm90ILi2EN4cute5tupleIJNS5_1CILi1EEES8_S8_EEENS6_IJNS7_ILi128EEENS7_ILi224EEESA_EEELi128ENS_12float_e4m3_tEfNS_4arch4Sm90ELb0ELb0ELb0ELb1ELb0ELb1ELb0ELb1ELb1ELb0ELb0ELb0EEENS1_21CollectiveEpilogueFwdINS6_IJSA_SA_SB_EEES9_NS_10bfloat16_tESF_Li256ELb1ELb0ELb0ELb1EEENS1_36VarlenDynamicPersistentTileSchedulerILi128ELi224ELi256ELi128ELb0ELb0ELb1ELb0ELb1ELb1EEEEEEEEEvNT_6ParamsE:
	.zero		3456


//--------------------- .nv.constant0._ZN7cutlass13device_kernelIN5flash11enable_sm90INS1_16FlashAttnFwdSm90INS1_25CollectiveMainloopFwdSm90ILi2EN4cute5tupleIJNS5_1CILi1EEES8_S8_EEENS6_IJNS7_ILi128EEENS7_ILi224EEESA_EEELi128ENS_12float_e4m3_tEfNS_4arch4Sm90ELb0ELb1ELb0ELb0ELb0ELb0ELb0ELb1ELb1ELb0ELb0ELb0EEENS1_21CollectiveEpilogueFwdINS6_IJSA_SA_SB_EEES9_NS_10bfloat16_tESF_Li256ELb0ELb0ELb0ELb1EEENS1_30DynamicPersistentTileSchedulerILi256ELi128ELb0ELb0ELb1EEEEEEEEEvNT_6ParamsE --------------------------
	.section	.nv.constant0._ZN7cutlass13device_kernelIN5flash11enable_sm90INS1_16FlashAttnFwdSm90INS1_25CollectiveMainloopFwdSm90ILi2EN4cute5tupleIJNS5_1CILi1EEES8_S8_EEENS6_IJNS7_ILi128EEENS7_ILi224EEESA_EEELi128ENS_12float_e4m3_tEfNS_4arch4Sm90ELb0ELb1ELb0ELb0ELb0ELb0ELb0ELb1ELb1ELb0ELb0ELb0EEENS1_21CollectiveEpilogueFwdINS6_IJSA_SA_SB_EEES9_NS_10bfloat16_tESF_Li256ELb0ELb0ELb0ELb1EEENS1_30DynamicPersistentTileSchedulerILi256ELi128ELb0ELb0ELb1EEEEEEEEEvNT_6ParamsE,"a",@progbits
	.sectionflags	@""
	.align	4
.nv.constant0._ZN7cutlass13device_kernelIN5flash11enable_sm90INS1_16FlashAttnFwdSm90INS1_25CollectiveMainloopFwdSm90ILi2EN4cute5tupleIJNS5_1CILi1EEES8_S8_EEENS6_IJNS7_ILi128EEENS7_ILi224EEESA_EEELi128ENS_12float_e4m3_tEfNS_4arch4Sm90ELb0ELb1ELb0ELb0ELb0ELb0ELb0ELb1ELb1ELb0ELb0ELb0EEENS1_21CollectiveEpilogueFwdINS6_IJSA_SA_SB_EEES9_NS_10bfloat16_tESF_Li256ELb0ELb0ELb0ELb1EEENS1_30DynamicPersistentTileSchedulerILi256ELi128ELb0ELb0ELb1EEEEEEEEEvNT_6ParamsE:
	.zero		3840


//--------------------- .nv.constant0._ZN7cutlass13device_kernelIN5flash11enable_sm90INS1_16FlashAttnFwdSm90INS1_25CollectiveMainloopFwdSm90ILi2EN4cute5tupleIJNS5_1CILi1EEES8_S8_EEENS6_IJNS7_ILi128EEENS7_ILi224EEESA_EEELi128ENS_12float_e4m3_tEfNS_4arch4Sm90ELb0ELb1ELb0ELb1ELb0ELb0ELb0ELb1ELb1ELb0ELb0ELb0EEENS1_21CollectiveEpilogueFwdINS6_IJSA_SA_SB_EEES9_NS_10bfloat16_tESF_Li256ELb1ELb0ELb0ELb1EEENS1_36VarlenDynamicPersistentTileSchedulerILi128ELi224ELi256ELi128ELb0ELb0ELb1ELb1ELb0ELb1EEEEEEEEEvNT_6ParamsE --------------------------
	.section	.nv.constant0._ZN7cutlass13device_kernelIN5flash11enable_sm90INS1_16FlashAttnFwdSm90INS1_25CollectiveMainloopFwdSm90ILi2EN4cute5tupleIJNS5_1CILi1EEES8_S8_EEENS6_IJNS7_ILi128EEENS7_ILi224EEESA_EEELi128ENS_12float_e4m3_tEfNS_4arch4Sm90ELb0ELb1ELb0ELb1ELb0ELb0ELb0ELb1ELb1ELb0ELb0ELb0EEENS1_21CollectiveEpilogueFwdINS6_IJSA_SA_SB_EEES9_NS_10bfloat16_tESF_Li256ELb1ELb0ELb0ELb1EEENS1_36VarlenDynamicPersistentTileSchedulerILi128ELi224ELi256ELi128ELb0ELb0ELb1ELb1ELb0ELb1EEEEEEEEEvNT_6ParamsE,"a",@progbits
	.sectionflags	@""
	.align	4
.nv.constant0._ZN7cutlass13device_kernelIN5flash11enable_sm90INS1_16FlashAttnFwdSm90INS1_25CollectiveMainloopFwdSm90ILi2EN4cute5tupleIJNS5_1CILi1EEES8_S8_EEENS6_IJNS7_ILi128EEENS7_ILi224EEESA_EEELi128ENS_12float_e4m3_tEfNS_4arch4Sm90ELb0ELb1ELb0ELb1ELb0ELb0ELb0ELb1ELb1ELb0ELb0ELb0EEENS1_21CollectiveEpilogueFwdINS6_IJSA_SA_SB_EEES9_NS_10bfloat16_tESF_Li256ELb1ELb0ELb0ELb1EEENS1_36VarlenDynamicPersistentTileSchedulerILi128ELi224ELi256ELi128ELb0ELb0ELb1ELb1ELb0ELb1EEEEEEEEEvNT_6ParamsE:
	.zero		3456


//--------------------- .nv.constant0._ZN7cutlass13device_kernelIN5flash11enable_sm90INS1_16FlashAttnFwdSm90INS1_25CollectiveMainloopFwdSm90ILi2EN4cute5tupleIJNS5_1CILi1EEES8_S8_EEENS6_IJNS7_ILi128EEENS7_ILi224EEESA_EEELi128ENS_12float_e4m3_tEfNS_4arch4Sm90ELb0ELb1ELb0ELb1ELb0ELb1ELb0ELb1ELb1ELb0ELb0ELb0EEENS1_21CollectiveEpilogueFwdINS6_IJSA_SA_SB_EEES9_NS_10bfloat16_tESF_Li256ELb1ELb0ELb0ELb1EEENS1_36VarlenDynamicPersistentTileSchedulerILi128ELi224ELi256ELi128ELb0ELb0ELb1ELb1ELb0ELb1EEEEEEEEEvNT_6ParamsE --------------------------
	.section	.nv.constant0._ZN7cutlass13device_kernelIN5flash11enable_sm90INS1_16FlashAttnFwdSm90INS1_25CollectiveMainloopFwdSm90ILi2EN4cute5tupleIJNS5_1CILi1EEES8_S8_EEENS6_IJNS7_ILi128EEENS7_ILi224EEESA_EEELi128ENS_12float_e4m3_tEfNS_4arch4Sm90ELb0ELb1ELb0ELb1ELb0ELb1ELb0ELb1ELb1ELb0ELb0ELb0EEENS1_21CollectiveEpilogueFwdINS6_IJSA_SA_SB_EEES9_NS_10bfloat16_tESF_Li256ELb1ELb0ELb0ELb1EEENS1_36VarlenDynamicPersistentTileSchedulerILi128ELi224ELi256ELi128ELb0ELb0ELb1ELb1ELb0ELb1EEEEEEEEEvNT_6ParamsE,"a",@progbits
	.sectionflags	@""
	.align	4
.nv.constant0._ZN7cutlass13device_kernelIN5flash11enable_sm90INS1_16FlashAttnFwdSm90INS1_25CollectiveMainloopFwdSm90ILi2EN4cute5tupleIJNS5_1CILi1EEES8_S8_EEENS6_IJNS7_ILi128EEENS7_ILi224EEESA_EEELi128ENS_12float_e4m3_tEfNS_4arch4Sm90ELb0ELb1ELb0ELb1ELb0ELb1ELb0ELb1ELb1ELb0ELb0ELb0EEENS1_21CollectiveEpilogueFwdINS6_IJSA_SA_SB_EEES9_NS_10bfloat16_tESF_Li256ELb1ELb0ELb0ELb1EEENS1_36VarlenDynamicPersistentTileSchedulerILi128ELi224ELi256ELi128ELb0ELb0ELb1ELb1ELb0ELb1EEEEEEEEEvNT_6ParamsE:
	.zero		3456


//--------------------- .nv.constant0._ZN7cutlass13device_kernelIN5flash11enable_sm90INS1_16FlashAttnFwdSm90INS1_25CollectiveMainloopFwdSm90ILi2EN4cute5tupleIJNS5_1CILi1EEES8_S8_EEENS6_IJNS7_ILi128EEENS7_ILi224EEESA_EEELi128ENS_12float_e4m3_tEfNS_4arch4Sm90ELb1ELb0ELb0ELb0ELb0ELb0ELb0ELb1ELb1ELb0ELb0ELb0EEENS1_21CollectiveEpilogueFwdINS6_IJSA_SA_SB_EEES9_NS_10bfloat16_tESF_Li256ELb0ELb0ELb0ELb1EEENS1_30DynamicPersistentTileSchedulerILi256ELi128ELb0ELb0ELb1EEEEEEEEEvNT_6ParamsE --------------------------
	.section	.nv.constant0._ZN7cutlass13device_kernelIN5flash11enable_sm90INS1_16FlashAttnFwdSm90INS1_25CollectiveMainloopFwdSm90ILi2EN4cute5tupleIJNS5_1CILi1EEES8_S8_EEENS6_IJNS7_ILi128EEENS7_ILi224EEESA_EEELi128ENS_12float_e4m3_tEfNS_4arch4Sm90ELb1ELb0ELb0ELb0ELb0ELb0ELb0ELb1ELb1ELb0ELb0ELb0EEENS1_21CollectiveEpilogueFwdINS6_IJSA_SA_SB_EEES9_NS_10bfloat16_tESF_Li256ELb0ELb0ELb0ELb1EEENS1_30DynamicPersistentTileSchedulerILi256ELi128ELb0ELb0ELb1EEEEEEEEEvNT_6ParamsE,"a",@progbits
	.sectionflags	@""
	.align	4
.nv.constant0._ZN7cutlass13device_kernelIN5flash11enable_sm90INS1_16FlashAttnFwdSm90INS1_25CollectiveMainloopFwdSm90ILi2EN4cute5tupleIJNS5_1CILi1EEES8_S8_EEENS6_IJNS7_ILi128EEENS7_ILi224EEESA_EEELi128ENS_12float_e4m3_tEfNS_4arch4Sm90ELb1ELb0ELb0ELb0ELb0ELb0ELb0ELb1ELb1ELb0ELb0ELb0EEENS1_21CollectiveEpilogueFwdINS6_IJSA_SA_SB_EEES9_NS_10bfloat16_tESF_Li256ELb0ELb0ELb0ELb1EEENS1_30DynamicPersistentTileSchedulerILi256ELi128ELb0ELb0ELb1EEEEEEEEEvNT_6ParamsE:
	.zero		3840


//--------------------- .nv.constant0._ZN7cutlass13device_kernelIN5flash11enable_sm90INS1_16FlashAttnFwdSm90INS1_25CollectiveMainloopFwdSm90ILi2EN4cute5tupleIJNS5_1CILi1EEES8_S8_EEENS6_IJNS7_ILi128EEENS7_ILi224EEESA_EEELi128ENS_12float_e4m3_tEfNS_4arch4Sm90ELb1ELb0ELb0ELb1ELb0ELb0ELb0ELb1ELb1ELb0ELb0ELb0EEENS1_21CollectiveEpilogueFwdINS6_IJSA_SA_SB_EEES9_NS_10bfloat16_tESF_Li256ELb1ELb0ELb0ELb1EEENS1_36VarlenDynamicPersistentTileSchedulerILi128ELi224ELi256ELi128ELb0ELb0ELb1ELb1ELb1ELb1EEEEEEEEEvNT_6ParamsE --------------------------
	.section	.nv.constant0._ZN7cutlass13device_kernelIN5flash11enable_sm90INS1_16FlashAttnFwdSm90INS1_25CollectiveMainloopFwdSm90ILi2EN4cute5tupleIJNS5_1CILi1EEES8_S8_EEENS6_IJNS7_ILi128EEENS7_ILi224EEESA_EEELi128ENS_12float_e4m3_tEfNS_4arch4Sm90ELb1ELb0ELb0ELb1ELb0ELb0ELb0ELb1ELb1ELb0ELb0ELb0EEENS1_21CollectiveEpilogueFwdINS6_IJSA_SA_SB_EEES9_NS_10bfloat16_tESF_Li256ELb1ELb0ELb0ELb1EEENS1_36VarlenDynamicPersistentTileSchedulerILi128ELi224ELi256ELi128ELb0ELb0ELb1ELb1ELb1ELb1EEEEEEEEEvNT_6ParamsE,"a",@progbits
	.sectionflags	@""
	.align	4
.nv.constant0._ZN7cutlass13device_kernelIN5flash11enable_sm90INS1_16FlashAttnFwdSm90INS1_25CollectiveMainloopFwdSm90ILi2EN4cute5tupleIJNS5_1CILi1EEES8_S8_EEENS6_IJNS7_ILi128EEENS7_ILi224EEESA_EEELi128ENS_12float_e4m3_tEfNS_4arch4Sm90ELb1ELb0ELb0ELb1ELb0ELb0ELb0ELb1ELb1ELb0ELb0ELb0EEENS1_21CollectiveEpilogueFwdINS6_IJSA_SA_SB_EEES9_NS_10bfloat16_tESF_Li256ELb1ELb0ELb0ELb1EEENS1_36VarlenDynamicPersistentTileSchedulerILi128ELi224ELi256ELi128ELb0ELb0ELb1ELb1ELb1ELb1EEEEEEEEEvNT_6ParamsE:
	.zero		3456


//--------------------- .nv.constant0._ZN7cutlass13device_kernelIN5flash11enable_sm90INS1_16FlashAttnFwdSm90INS1_25CollectiveMainloopFwdSm90ILi2EN4cute5tupleIJNS5_1CILi1EEES8_S8_EEENS6_IJNS7_ILi128EEENS7_ILi224EEESA_EEELi128ENS_12float_e4m3_tEfNS_4arch4Sm90ELb1ELb0ELb0ELb1ELb0ELb1ELb0ELb1ELb1ELb0ELb0ELb0EEENS1_21CollectiveEpilogueFwdINS6_IJSA_SA_SB_EEES9_NS_10bfloat16_tESF_Li256ELb1ELb0ELb0ELb1EEENS1_36VarlenDynamicPersistentTileSchedulerILi128ELi224ELi256ELi128ELb0ELb0ELb1ELb1ELb1ELb1EEEEEEEEEvNT_6ParamsE --------------------------
	.section	.nv.constant0._ZN7cutlass13device_kernelIN5flash11enable_sm90INS1_16FlashAttnFwdSm90INS1_25CollectiveMainloopFwdSm90ILi2EN4cute5tupleIJNS5_1CILi1EEES8_S8_EEENS6_IJNS7_ILi128EEENS7_ILi224EEESA_EEELi128ENS_12float_e4m3_tEfNS_4arch4Sm90ELb1ELb0ELb0ELb1ELb0ELb1ELb0ELb1ELb1ELb0ELb0ELb0EEENS1_21CollectiveEpilogueFwdINS6_IJSA_SA_SB_EEES9_NS_10bfloat16_tESF_Li256ELb1ELb0ELb0ELb1EEENS1_36VarlenDynamicPersistentTileSchedulerILi128ELi224ELi256ELi128ELb0ELb0ELb1ELb1ELb1ELb1EEEEEEEEEvNT_6ParamsE,"a",@progbits
	.sectionflags	@""
	.align	4
.nv.constant0._ZN7cutlass13device_kernelIN5flash11enable_sm90INS1_16FlashAttnFwdSm90INS1_25CollectiveMainloopFwdSm90ILi2EN4cute5tupleIJNS5_1CILi1EEES8_S8_EEENS6_IJNS7_ILi128EEENS7_ILi224EEESA_EEELi128ENS_12float_e4m3_tEfNS_4arch4Sm90ELb1ELb0ELb0ELb1ELb0ELb1ELb0ELb1ELb1ELb0ELb0ELb0EEENS1_21CollectiveEpilogueFwdINS6_IJSA_SA_SB_EEES9_NS_10bfloat16_tESF_Li256ELb1ELb0ELb0ELb1EEENS1_36VarlenDynamicPersistentTileSchedulerILi128ELi224ELi256ELi128ELb0ELb0ELb1ELb1ELb1ELb1EEEEEEEEEvNT_6ParamsE:
	.zero		3456


//--------------------- SYMBOLS --------------------------

	.type		.nv.reservedSmem.offset0,@object
	.size		.nv.reservedSmem.offset0,0x4
